//
// Generated by NVIDIA NVVM Compiler
//
// Compiler Build ID: CL-36424714
// Cuda compilation tools, release 13.0, V13.0.88
// Based on NVVM 20.0.0
//

.version 9.0
.target sm_100
.address_size 64

	// .globl	_Z21create_voxels_compactP5voxelPiPbffffffff
.extern .shared .align 16 .b8 offset[];

.visible .entry _Z21create_voxels_compactP5voxelPiPbffffffff(
	.param .u64 .ptr .align 1 _Z21create_voxels_compactP5voxelPiPbffffffff_param_0,
	.param .u64 .ptr .align 1 _Z21create_voxels_compactP5voxelPiPbffffffff_param_1,
	.param .u64 .ptr .align 1 _Z21create_voxels_compactP5voxelPiPbffffffff_param_2,
	.param .f32 _Z21create_voxels_compactP5voxelPiPbffffffff_param_3,
	.param .f32 _Z21create_voxels_compactP5voxelPiPbffffffff_param_4,
	.param .f32 _Z21create_voxels_compactP5voxelPiPbffffffff_param_5,
	.param .f32 _Z21create_voxels_compactP5voxelPiPbffffffff_param_6,
	.param .f32 _Z21create_voxels_compactP5voxelPiPbffffffff_param_7,
	.param .f32 _Z21create_voxels_compactP5voxelPiPbffffffff_param_8,
	.param .f32 _Z21create_voxels_compactP5voxelPiPbffffffff_param_9,
	.param .f32 _Z21create_voxels_compactP5voxelPiPbffffffff_param_10
)
{
	.reg .pred 	%p<5>;
	.reg .b16 	%rs<2>;
	.reg .b32 	%r<17>;
	.reg .b32 	%f<14>;
	.reg .b64 	%rd<17>;

	ld.param.u64 	%rd3, [_Z21create_voxels_compactP5voxelPiPbffffffff_param_0];
	ld.param.u64 	%rd4, [_Z21create_voxels_compactP5voxelPiPbffffffff_param_1];
	ld.param.u64 	%rd5, [_Z21create_voxels_compactP5voxelPiPbffffffff_param_2];
	ld.param.f32 	%f6, [_Z21create_voxels_compactP5voxelPiPbffffffff_param_3];
	ld.param.f32 	%f7, [_Z21create_voxels_compactP5voxelPiPbffffffff_param_5];
	ld.param.f32 	%f8, [_Z21create_voxels_compactP5voxelPiPbffffffff_param_7];
	ld.param.f32 	%f9, [_Z21create_voxels_compactP5voxelPiPbffffffff_param_8];
	ld.param.f32 	%f4, [_Z21create_voxels_compactP5voxelPiPbffffffff_param_9];
	ld.param.f32 	%f5, [_Z21create_voxels_compactP5voxelPiPbffffffff_param_10];
	cvta.to.global.u64 	%rd6, %rd5;
	cvta.to.global.u64 	%rd1, %rd4;
	mov.u32 	%r9, %ctaid.x;
	mov.u32 	%r10, %ntid.x;
	mul.lo.s32 	%r1, %r9, %r10;
	cvt.rn.f32.u32 	%f10, %r9;
	fma.rn.f32 	%f1, %f8, %f10, %f6;
	mov.u32 	%r2, %tid.x;
	cvt.rn.f32.u32 	%f11, %r2;
	fma.rn.f32 	%f2, %f9, %f11, %f7;
	mul.f32 	%f12, %f2, %f2;
	fma.rn.f32 	%f13, %f1, %f1, %f12;
	sqrt.rn.f32 	%f3, %f13;
	setp.lt.f32 	%p1, %f3, %f4;
	selp.u16 	%rs1, 1, 0, %p1;
	add.s32 	%r3, %r1, %r2;
	selp.u32 	%r11, 1, 0, %p1;
	cvt.s64.s32 	%rd7, %r3;
	mul.wide.s32 	%rd8, %r3, 4;
	add.s64 	%rd2, %rd1, %rd8;
	st.global.u32 	[%rd2], %r11;
	add.s64 	%rd9, %rd6, %rd7;
	st.global.u8 	[%rd9], %rs1;
	bar.sync 	0;
	setp.eq.s32 	%p2, %r2, 0;
	@%p2 bra 	$L__BB0_3;
	ld.global.u32 	%r15, [%rd2];
	mov.b32 	%r16, 1;
$L__BB0_2:
	sub.s32 	%r13, %r3, %r16;
	mul.wide.s32 	%rd10, %r13, 4;
	add.s64 	%rd11, %rd1, %rd10;
	ld.global.u32 	%r14, [%rd11];
	add.s32 	%r15, %r14, %r15;
	bar.sync 	0;
	st.global.u32 	[%rd2], %r15;
	shl.b32 	%r16, %r16, 1;
	setp.le.u32 	%p3, %r16, %r2;
	@%p3 bra 	$L__BB0_2;
$L__BB0_3:
	setp.geu.f32 	%p4, %f3, %f4;
	@%p4 bra 	$L__BB0_5;
	cvt.s64.s32 	%rd12, %r1;
	ld.global.s32 	%rd13, [%rd2];
	add.s64 	%rd14, %rd13, %rd12;
	cvta.to.global.u64 	%rd15, %rd3;
	mad.lo.s64 	%rd16, %rd14, 12, %rd15;
	st.global.f32 	[%rd16+-12], %f1;
	st.global.f32 	[%rd16+-8], %f2;
	st.global.f32 	[%rd16+-4], %f5;
$L__BB0_5:
	ret;

}
	// .globl	_Z14compact_voxelsP5voxelS0_PiPbi
.visible .entry _Z14compact_voxelsP5voxelS0_PiPbi(
	.param .u64 .ptr .align 1 _Z14compact_voxelsP5voxelS0_PiPbi_param_0,
	.param .u64 .ptr .align 1 _Z14compact_voxelsP5voxelS0_PiPbi_param_1,
	.param .u64 .ptr .align 1 _Z14compact_voxelsP5voxelS0_PiPbi_param_2,
	.param .u64 .ptr .align 1 _Z14compact_voxelsP5voxelS0_PiPbi_param_3,
	.param .u32 _Z14compact_voxelsP5voxelS0_PiPbi_param_4
)
{
	.reg .pred 	%p<28>;
	.reg .b16 	%rs<16>;
	.reg .b32 	%r<47>;
	.reg .b32 	%f<46>;
	.reg .b64 	%rd<47>;

	ld.param.u64 	%rd17, [_Z14compact_voxelsP5voxelS0_PiPbi_param_0];
	ld.param.u64 	%rd18, [_Z14compact_voxelsP5voxelS0_PiPbi_param_1];
	ld.param.u64 	%rd19, [_Z14compact_voxelsP5voxelS0_PiPbi_param_2];
	ld.param.u64 	%rd20, [_Z14compact_voxelsP5voxelS0_PiPbi_param_3];
	ld.param.u32 	%r24, [_Z14compact_voxelsP5voxelS0_PiPbi_param_4];
	cvta.to.global.u64 	%rd1, %rd18;
	cvta.to.global.u64 	%rd2, %rd17;
	cvta.to.global.u64 	%rd3, %rd20;
	cvta.to.global.u64 	%rd21, %rd19;
	mov.u32 	%r1, %tid.x;
	mul.lo.s32 	%r2, %r24, %r1;
	setp.ne.s32 	%p1, %r1, 0;
	selp.s32 	%r25, -1, 0, %p1;
	add.s32 	%r26, %r2, %r25;
	mul.wide.s32 	%rd22, %r26, 4;
	add.s64 	%rd23, %rd21, %rd22;
	ld.global.u32 	%r40, [%rd23];
	shl.b32 	%r27, %r1, 2;
	mov.u32 	%r28, offset;
	add.s32 	%r4, %r28, %r27;
	st.shared.u32 	[%r4], %r40;
	setp.eq.s32 	%p2, %r1, 0;
	@%p2 bra 	$L__BB1_3;
	mov.b32 	%r41, 1;
$L__BB1_2:
	sub.s32 	%r30, %r1, %r41;
	shl.b32 	%r31, %r30, 2;
	add.s32 	%r33, %r28, %r31;
	ld.shared.u32 	%r34, [%r33];
	add.s32 	%r40, %r34, %r40;
	bar.sync 	0;
	st.shared.u32 	[%r4], %r40;
	shl.b32 	%r41, %r41, 1;
	setp.gt.u32 	%p3, %r41, %r1;
	@%p3 bra 	$L__BB1_3;
	bra.uni 	$L__BB1_2;
$L__BB1_3:
	setp.lt.s32 	%p4, %r24, 1;
	@%p4 bra 	$L__BB1_44;
	and.b32  	%r6, %r24, 7;
	setp.lt.u32 	%p5, %r24, 8;
	mov.b32 	%r44, 0;
	@%p5 bra 	$L__BB1_23;
	and.b32  	%r44, %r24, 2147483640;
	neg.s32 	%r43, %r44;
	add.s64 	%rd4, %rd3, 3;
	add.s64 	%rd5, %rd2, 48;
	mul.wide.s32 	%rd24, %r40, 12;
	add.s64 	%rd25, %rd24, %rd1;
	add.s64 	%rd46, %rd25, 36;
	mov.u32 	%r42, %r2;
$L__BB1_6:
	.pragma "nounroll";
	cvt.s64.s32 	%rd26, %r42;
	add.s64 	%rd8, %rd4, %rd26;
	mul.wide.s32 	%rd27, %r42, 12;
	add.s64 	%rd9, %rd5, %rd27;
	ld.global.u8 	%rs1, [%rd8+-3];
	setp.eq.s16 	%p6, %rs1, 0;
	@%p6 bra 	$L__BB1_8;
	ld.global.f32 	%f1, [%rd9+-48];
	st.global.f32 	[%rd46+-48], %f1;
	ld.global.f32 	%f2, [%rd9+-44];
	st.global.f32 	[%rd46+-44], %f2;
	ld.global.f32 	%f3, [%rd9+-40];
	st.global.f32 	[%rd46+-40], %f3;
$L__BB1_8:
	ld.global.u8 	%rs2, [%rd8+-2];
	setp.eq.s16 	%p7, %rs2, 0;
	@%p7 bra 	$L__BB1_10;
	ld.global.f32 	%f4, [%rd9+-36];
	st.global.f32 	[%rd46+-36], %f4;
	ld.global.f32 	%f5, [%rd9+-32];
	st.global.f32 	[%rd46+-32], %f5;
	ld.global.f32 	%f6, [%rd9+-28];
	st.global.f32 	[%rd46+-28], %f6;
$L__BB1_10:
	ld.global.u8 	%rs3, [%rd8+-1];
	setp.eq.s16 	%p8, %rs3, 0;
	@%p8 bra 	$L__BB1_12;
	ld.global.f32 	%f7, [%rd9+-24];
	st.global.f32 	[%rd46+-24], %f7;
	ld.global.f32 	%f8, [%rd9+-20];
	st.global.f32 	[%rd46+-20], %f8;
	ld.global.f32 	%f9, [%rd9+-16];
	st.global.f32 	[%rd46+-16], %f9;
$L__BB1_12:
	ld.global.u8 	%rs4, [%rd8];
	setp.eq.s16 	%p9, %rs4, 0;
	@%p9 bra 	$L__BB1_14;
	ld.global.f32 	%f10, [%rd9+-12];
	st.global.f32 	[%rd46+-12], %f10;
	ld.global.f32 	%f11, [%rd9+-8];
	st.global.f32 	[%rd46+-8], %f11;
	ld.global.f32 	%f12, [%rd9+-4];
	st.global.f32 	[%rd46+-4], %f12;
$L__BB1_14:
	ld.global.u8 	%rs5, [%rd8+1];
	setp.eq.s16 	%p10, %rs5, 0;
	@%p10 bra 	$L__BB1_16;
	ld.global.f32 	%f13, [%rd9];
	st.global.f32 	[%rd46], %f13;
	ld.global.f32 	%f14, [%rd9+4];
	st.global.f32 	[%rd46+4], %f14;
	ld.global.f32 	%f15, [%rd9+8];
	st.global.f32 	[%rd46+8], %f15;
$L__BB1_16:
	ld.global.u8 	%rs6, [%rd8+2];
	setp.eq.s16 	%p11, %rs6, 0;
	@%p11 bra 	$L__BB1_18;
	ld.global.f32 	%f16, [%rd9+12];
	st.global.f32 	[%rd46+12], %f16;
	ld.global.f32 	%f17, [%rd9+16];
	st.global.f32 	[%rd46+16], %f17;
	ld.global.f32 	%f18, [%rd9+20];
	st.global.f32 	[%rd46+20], %f18;
$L__BB1_18:
	ld.global.u8 	%rs7, [%rd8+3];
	setp.eq.s16 	%p12, %rs7, 0;
	@%p12 bra 	$L__BB1_20;
	ld.global.f32 	%f19, [%rd9+24];
	st.global.f32 	[%rd46+24], %f19;
	ld.global.f32 	%f20, [%rd9+28];
	st.global.f32 	[%rd46+28], %f20;
	ld.global.f32 	%f21, [%rd9+32];
	st.global.f32 	[%rd46+32], %f21;
$L__BB1_20:
	ld.global.u8 	%rs8, [%rd8+4];
	setp.eq.s16 	%p13, %rs8, 0;
	@%p13 bra 	$L__BB1_22;
	ld.global.f32 	%f22, [%rd9+36];
	st.global.f32 	[%rd46+36], %f22;
	ld.global.f32 	%f23, [%rd9+40];
	st.global.f32 	[%rd46+40], %f23;
	ld.global.f32 	%f24, [%rd9+44];
	st.global.f32 	[%rd46+44], %f24;
$L__BB1_22:
	add.s32 	%r43, %r43, 8;
	add.s32 	%r42, %r42, 8;
	add.s64 	%rd46, %rd46, 96;
	setp.ne.s32 	%p14, %r43, 0;
	@%p14 bra 	$L__BB1_6;
$L__BB1_23:
	setp.eq.s32 	%p15, %r6, 0;
	@%p15 bra 	$L__BB1_44;
	and.b32  	%r18, %r24, 3;
	setp.lt.u32 	%p16, %r6, 4;
	@%p16 bra 	$L__BB1_34;
	add.s32 	%r36, %r44, %r2;
	cvt.s64.s32 	%rd28, %r36;
	add.s64 	%rd11, %rd3, %rd28;
	ld.global.u8 	%rs9, [%rd11];
	setp.eq.s16 	%p17, %rs9, 0;
	cvt.u64.u32 	%rd29, %r44;
	cvt.s64.s32 	%rd30, %r40;
	add.s64 	%rd31, %rd30, %rd29;
	mad.lo.s64 	%rd12, %rd31, 12, %rd1;
	mul.wide.s32 	%rd32, %r36, 12;
	add.s64 	%rd13, %rd2, %rd32;
	@%p17 bra 	$L__BB1_27;
	ld.global.f32 	%f25, [%rd13];
	st.global.f32 	[%rd12+-12], %f25;
	ld.global.f32 	%f26, [%rd13+4];
	st.global.f32 	[%rd12+-8], %f26;
	ld.global.f32 	%f27, [%rd13+8];
	st.global.f32 	[%rd12+-4], %f27;
$L__BB1_27:
	ld.global.u8 	%rs10, [%rd11+1];
	setp.eq.s16 	%p18, %rs10, 0;
	@%p18 bra 	$L__BB1_29;
	ld.global.f32 	%f28, [%rd13+12];
	st.global.f32 	[%rd12], %f28;
	ld.global.f32 	%f29, [%rd13+16];
	st.global.f32 	[%rd12+4], %f29;
	ld.global.f32 	%f30, [%rd13+20];
	st.global.f32 	[%rd12+8], %f30;
$L__BB1_29:
	ld.global.u8 	%rs11, [%rd11+2];
	setp.eq.s16 	%p19, %rs11, 0;
	@%p19 bra 	$L__BB1_31;
	ld.global.f32 	%f31, [%rd13+24];
	st.global.f32 	[%rd12+12], %f31;
	ld.global.f32 	%f32, [%rd13+28];
	st.global.f32 	[%rd12+16], %f32;
	ld.global.f32 	%f33, [%rd13+32];
	st.global.f32 	[%rd12+20], %f33;
$L__BB1_31:
	ld.global.u8 	%rs12, [%rd11+3];
	setp.eq.s16 	%p20, %rs12, 0;
	@%p20 bra 	$L__BB1_33;
	ld.global.f32 	%f34, [%rd13+36];
	st.global.f32 	[%rd12+24], %f34;
	ld.global.f32 	%f35, [%rd13+40];
	st.global.f32 	[%rd12+28], %f35;
	ld.global.f32 	%f36, [%rd13+44];
	st.global.f32 	[%rd12+32], %f36;
$L__BB1_33:
	add.s32 	%r44, %r44, 4;
$L__BB1_34:
	setp.eq.s32 	%p21, %r18, 0;
	@%p21 bra 	$L__BB1_44;
	setp.eq.s32 	%p22, %r18, 1;
	@%p22 bra 	$L__BB1_41;
	add.s32 	%r37, %r44, %r2;
	cvt.s64.s32 	%rd33, %r37;
	add.s64 	%rd14, %rd3, %rd33;
	ld.global.u8 	%rs13, [%rd14];
	setp.eq.s16 	%p23, %rs13, 0;
	cvt.u64.u32 	%rd34, %r44;
	cvt.s64.s32 	%rd35, %r40;
	add.s64 	%rd36, %rd35, %rd34;
	mad.lo.s64 	%rd15, %rd36, 12, %rd1;
	mul.wide.s32 	%rd37, %r37, 12;
	add.s64 	%rd16, %rd2, %rd37;
	@%p23 bra 	$L__BB1_38;
	ld.global.f32 	%f37, [%rd16];
	st.global.f32 	[%rd15+-12], %f37;
	ld.global.f32 	%f38, [%rd16+4];
	st.global.f32 	[%rd15+-8], %f38;
	ld.global.f32 	%f39, [%rd16+8];
	st.global.f32 	[%rd15+-4], %f39;
$L__BB1_38:
	ld.global.u8 	%rs14, [%rd14+1];
	setp.eq.s16 	%p24, %rs14, 0;
	@%p24 bra 	$L__BB1_40;
	ld.global.f32 	%f40, [%rd16+12];
	st.global.f32 	[%rd15], %f40;
	ld.global.f32 	%f41, [%rd16+16];
	st.global.f32 	[%rd15+4], %f41;
	ld.global.f32 	%f42, [%rd16+20];
	st.global.f32 	[%rd15+8], %f42;
$L__BB1_40:
	add.s32 	%r44, %r44, 2;
$L__BB1_41:
	and.b32  	%r38, %r24, 1;
	setp.eq.b32 	%p25, %r38, 1;
	not.pred 	%p26, %p25;
	@%p26 bra 	$L__BB1_44;
	add.s32 	%r23, %r44, %r2;
	cvt.s64.s32 	%rd38, %r23;
	add.s64 	%rd39, %rd3, %rd38;
	ld.global.u8 	%rs15, [%rd39];
	setp.eq.s16 	%p27, %rs15, 0;
	@%p27 bra 	$L__BB1_44;
	cvt.s64.s32 	%rd40, %r40;
	cvt.u64.u32 	%rd41, %r44;
	add.s64 	%rd42, %rd40, %rd41;
	mad.lo.s64 	%rd43, %rd42, 12, %rd1;
	mul.wide.s32 	%rd44, %r23, 12;
	add.s64 	%rd45, %rd2, %rd44;
	ld.global.f32 	%f43, [%rd45];
	st.global.f32 	[%rd43+-12], %f43;
	ld.global.f32 	%f44, [%rd45+4];
	st.global.f32 	[%rd43+-8], %f44;
	ld.global.f32 	%f45, [%rd45+8];
	st.global.f32 	[%rd43+-4], %f45;
$L__BB1_44:
	ret;

}
	// .globl	_Z16initialize_anodeP6sensorffPfffS1_f
.visible .entry _Z16initialize_anodeP6sensorffPfffS1_f(
	.param .u64 .ptr .align 1 _Z16initialize_anodeP6sensorffPfffS1_f_param_0,
	.param .f32 _Z16initialize_anodeP6sensorffPfffS1_f_param_1,
	.param .f32 _Z16initialize_anodeP6sensorffPfffS1_f_param_2,
	.param .u64 .ptr .align 1 _Z16initialize_anodeP6sensorffPfffS1_f_param_3,
	.param .f32 _Z16initialize_anodeP6sensorffPfffS1_f_param_4,
	.param .f32 _Z16initialize_anodeP6sensorffPfffS1_f_param_5,
	.param .u64 .ptr .align 1 _Z16initialize_anodeP6sensorffPfffS1_f_param_6,
	.param .f32 _Z16initialize_anodeP6sensorffPfffS1_f_param_7
)
{
	.reg .pred 	%p<10>;
	.reg .b16 	%rs<2>;
	.reg .b32 	%r<3>;
	.reg .b32 	%f<12>;
	.reg .b64 	%rd<13>;

	ld.param.u64 	%rd3, [_Z16initialize_anodeP6sensorffPfffS1_f_param_0];
	ld.param.f32 	%f5, [_Z16initialize_anodeP6sensorffPfffS1_f_param_1];
	ld.param.f32 	%f6, [_Z16initialize_anodeP6sensorffPfffS1_f_param_2];
	ld.param.u64 	%rd4, [_Z16initialize_anodeP6sensorffPfffS1_f_param_3];
	ld.param.f32 	%f2, [_Z16initialize_anodeP6sensorffPfffS1_f_param_4];
	ld.param.f32 	%f3, [_Z16initialize_anodeP6sensorffPfffS1_f_param_5];
	ld.param.u64 	%rd2, [_Z16initialize_anodeP6sensorffPfffS1_f_param_6];
	ld.param.f32 	%f4, [_Z16initialize_anodeP6sensorffPfffS1_f_param_7];
	cvta.to.global.u64 	%rd5, %rd3;
	cvta.to.global.u64 	%rd6, %rd4;
	mov.u32 	%r1, %ctaid.x;
	mul.wide.u32 	%rd7, %r1, 12;
	add.s64 	%rd1, %rd5, %rd7;
	mul.wide.u32 	%rd8, %r1, 4;
	add.s64 	%rd9, %rd6, %rd8;
	ld.global.f32 	%f7, [%rd9];
	sub.f32 	%f8, %f5, %f4;
	setp.leu.f32 	%p4, %f7, %f8;
	add.f32 	%f9, %f6, %f4;
	setp.geu.f32 	%p5, %f7, %f9;
	mov.pred 	%p9, 0;
	or.pred  	%p6, %p4, %p5;
	@%p6 bra 	$L__BB2_3;
	cvta.to.global.u64 	%rd10, %rd2;
	add.s64 	%rd12, %rd10, %rd8;
	ld.global.f32 	%f1, [%rd12];
	sub.f32 	%f10, %f2, %f4;
	setp.leu.f32 	%p8, %f1, %f10;
	@%p8 bra 	$L__BB2_3;
	add.f32 	%f11, %f3, %f4;
	setp.lt.f32 	%p9, %f1, %f11;
$L__BB2_3:
	selp.u16 	%rs1, 1, 0, %p9;
	st.global.u8 	[%rd1+8], %rs1;
	mov.b32 	%r2, 0;
	st.global.u32 	[%rd1+4], %r2;
	st.global.u32 	[%rd1], %r1;
	ret;

}
	// .globl	_Z21create_anode_responseP6sensorPiPf
.visible .entry _Z21create_anode_responseP6sensorPiPf(
	.param .u64 .ptr .align 1 _Z21create_anode_responseP6sensorPiPf_param_0,
	.param .u64 .ptr .align 1 _Z21create_anode_responseP6sensorPiPf_param_1,
	.param .u64 .ptr .align 1 _Z21create_anode_responseP6sensorPiPf_param_2
)
{
	.reg .b32 	%r<3>;
	.reg .b32 	%f<2>;
	.reg .b64 	%rd<12>;

	ld.param.u64 	%rd1, [_Z21create_anode_responseP6sensorPiPf_param_0];
	ld.param.u64 	%rd2, [_Z21create_anode_responseP6sensorPiPf_param_1];
	ld.param.u64 	%rd3, [_Z21create_anode_responseP6sensorPiPf_param_2];
	cvta.to.global.u64 	%rd4, %rd1;
	cvta.to.global.u64 	%rd5, %rd3;
	cvta.to.global.u64 	%rd6, %rd2;
	mov.u32 	%r1, %ctaid.x;
	mul.wide.u32 	%rd7, %r1, 4;
	add.s64 	%rd8, %rd6, %rd7;
	ld.global.u32 	%r2, [%rd8];
	add.s64 	%rd9, %rd5, %rd7;
	ld.global.f32 	%f1, [%rd9];
	mul.wide.s32 	%rd10, %r2, 12;
	add.s64 	%rd11, %rd4, %rd10;
	st.global.f32 	[%rd11+4], %f1;
	ret;

}
	// .globl	_Z22compute_active_sensorsPbPfPiP6sensorP5voxelS0_S0_iffiffP10correction
.visible .entry _Z22compute_active_sensorsPbPfPiP6sensorP5voxelS0_S0_iffiffP10correction(
	.param .u64 .ptr .align 1 _Z22compute_active_sensorsPbPfPiP6sensorP5voxelS0_S0_iffiffP10correction_param_0,
	.param .u64 .ptr .align 1 _Z22compute_active_sensorsPbPfPiP6sensorP5voxelS0_S0_iffiffP10correction_param_1,
	.param .u64 .ptr .align 1 _Z22compute_active_sensorsPbPfPiP6sensorP5voxelS0_S0_iffiffP10correction_param_2,
	.param .u64 .ptr .align 1 _Z22compute_active_sensorsPbPfPiP6sensorP5voxelS0_S0_iffiffP10correction_param_3,
	.param .u64 .ptr .align 1 _Z22compute_active_sensorsPbPfPiP6sensorP5voxelS0_S0_iffiffP10correction_param_4,
	.param .u64 .ptr .align 1 _Z22compute_active_sensorsPbPfPiP6sensorP5voxelS0_S0_iffiffP10correction_param_5,
	.param .u64 .ptr .align 1 _Z22compute_active_sensorsPbPfPiP6sensorP5voxelS0_S0_iffiffP10correction_param_6,
	.param .u32 _Z22compute_active_sensorsPbPfPiP6sensorP5voxelS0_S0_iffiffP10correction_param_7,
	.param .f32 _Z22compute_active_sensorsPbPfPiP6sensorP5voxelS0_S0_iffiffP10correction_param_8,
	.param .f32 _Z22compute_active_sensorsPbPfPiP6sensorP5voxelS0_S0_iffiffP10correction_param_9,
	.param .u32 _Z22compute_active_sensorsPbPfPiP6sensorP5voxelS0_S0_iffiffP10correction_param_10,
	.param .f32 _Z22compute_active_sensorsPbPfPiP6sensorP5voxelS0_S0_iffiffP10correction_param_11,
	.param .f32 _Z22compute_active_sensorsPbPfPiP6sensorP5voxelS0_S0_iffiffP10correction_param_12,
	.param .u64 .ptr .align 1 _Z22compute_active_sensorsPbPfPiP6sensorP5voxelS0_S0_iffiffP10correction_param_13
)
{
	.reg .pred 	%p<29>;
	.reg .b16 	%rs<8>;
	.reg .b32 	%r<72>;
	.reg .b32 	%f<124>;
	.reg .b64 	%rd<79>;

	ld.param.u64 	%rd15, [_Z22compute_active_sensorsPbPfPiP6sensorP5voxelS0_S0_iffiffP10correction_param_0];
	ld.param.u64 	%rd16, [_Z22compute_active_sensorsPbPfPiP6sensorP5voxelS0_S0_iffiffP10correction_param_1];
	ld.param.u64 	%rd17, [_Z22compute_active_sensorsPbPfPiP6sensorP5voxelS0_S0_iffiffP10correction_param_2];
	ld.param.u64 	%rd18, [_Z22compute_active_sensorsPbPfPiP6sensorP5voxelS0_S0_iffiffP10correction_param_3];
	ld.param.u64 	%rd14, [_Z22compute_active_sensorsPbPfPiP6sensorP5voxelS0_S0_iffiffP10correction_param_4];
	ld.param.u64 	%rd19, [_Z22compute_active_sensorsPbPfPiP6sensorP5voxelS0_S0_iffiffP10correction_param_5];
	ld.param.u64 	%rd20, [_Z22compute_active_sensorsPbPfPiP6sensorP5voxelS0_S0_iffiffP10correction_param_6];
	ld.param.u32 	%r17, [_Z22compute_active_sensorsPbPfPiP6sensorP5voxelS0_S0_iffiffP10correction_param_7];
	ld.param.f32 	%f1, [_Z22compute_active_sensorsPbPfPiP6sensorP5voxelS0_S0_iffiffP10correction_param_8];
	ld.param.f32 	%f2, [_Z22compute_active_sensorsPbPfPiP6sensorP5voxelS0_S0_iffiffP10correction_param_9];
	ld.param.u32 	%r18, [_Z22compute_active_sensorsPbPfPiP6sensorP5voxelS0_S0_iffiffP10correction_param_10];
	ld.param.f32 	%f3, [_Z22compute_active_sensorsPbPfPiP6sensorP5voxelS0_S0_iffiffP10correction_param_11];
	ld.param.f32 	%f4, [_Z22compute_active_sensorsPbPfPiP6sensorP5voxelS0_S0_iffiffP10correction_param_12];
	ld.param.u64 	%rd21, [_Z22compute_active_sensorsPbPfPiP6sensorP5voxelS0_S0_iffiffP10correction_param_13];
	cvta.to.global.u64 	%rd1, %rd16;
	cvta.to.global.u64 	%rd2, %rd21;
	cvta.to.global.u64 	%rd3, %rd17;
	cvta.to.global.u64 	%rd4, %rd15;
	cvta.to.global.u64 	%rd5, %rd20;
	cvta.to.global.u64 	%rd6, %rd19;
	cvta.to.global.u64 	%rd7, %rd18;
	setp.lt.s32 	%p1, %r17, 1;
	@%p1 bra 	$L__BB4_9;
	cvta.to.global.u64 	%rd22, %rd14;
	mov.u32 	%r20, %ctaid.x;
	mul.lo.s32 	%r1, %r17, %r20;
	mul.wide.u32 	%rd23, %r20, 12;
	add.s64 	%rd8, %rd22, %rd23;
	and.b32  	%r2, %r17, 3;
	setp.lt.u32 	%p2, %r17, 4;
	mov.b32 	%r70, 0;
	mov.u32 	%r69, %r70;
	@%p2 bra 	$L__BB4_4;
	and.b32  	%r70, %r17, 2147483644;
	neg.s32 	%r66, %r70;
	add.s64 	%rd9, %rd3, 8;
	add.s64 	%rd10, %rd1, 8;
	add.s64 	%rd78, %rd7, 24;
	mov.b32 	%r69, 0;
	mov.u32 	%r65, %r1;
$L__BB4_3:
	.pragma "nounroll";
	cvt.s64.s32 	%rd24, %r65;
	add.s64 	%rd25, %rd4, %rd24;
	mul.wide.s32 	%rd26, %r65, 4;
	add.s64 	%rd27, %rd9, %rd26;
	add.s64 	%rd28, %rd10, %rd26;
	ld.global.u32 	%r22, [%rd78+-24];
	ld.global.f32 	%f5, [%rd8];
	mul.wide.s32 	%rd29, %r22, 4;
	add.s64 	%rd30, %rd6, %rd29;
	ld.global.f32 	%f6, [%rd30];
	sub.f32 	%f7, %f5, %f6;
	ld.global.f32 	%f8, [%rd8+4];
	add.s64 	%rd31, %rd5, %rd29;
	ld.global.f32 	%f9, [%rd31];
	sub.f32 	%f10, %f8, %f9;
	abs.f32 	%f11, %f7;
	setp.le.f32 	%p3, %f11, %f1;
	abs.f32 	%f12, %f10;
	setp.le.f32 	%p4, %f12, %f1;
	and.pred  	%p5, %p3, %p4;
	selp.u16 	%rs1, 1, 0, %p5;
	st.global.u8 	[%rd25], %rs1;
	selp.u32 	%r23, 1, 0, %p5;
	add.s32 	%r24, %r69, %r23;
	st.global.u32 	[%rd27+-8], %r24;
	sub.f32 	%f14, %f7, %f3;
	div.rn.f32 	%f15, %f14, %f2;
	cvt.rn.f32.u32 	%f16, %r23;
	fma.rn.f32 	%f17, %f15, %f16, 0f3F000000;
	cvt.rmi.s32.f32 	%r25, %f17;
	sub.f32 	%f18, %f10, %f4;
	div.rn.f32 	%f19, %f18, %f2;
	fma.rn.f32 	%f20, %f19, %f16, 0f3F000000;
	cvt.rmi.s32.f32 	%r26, %f20;
	mad.lo.s32 	%r27, %r25, %r18, %r26;
	mul.wide.s32 	%rd32, %r27, 12;
	add.s64 	%rd33, %rd2, %rd32;
	ld.global.f32 	%f21, [%rd33+8];
	st.global.f32 	[%rd28+-8], %f21;
	ld.global.u32 	%r28, [%rd78+-12];
	ld.global.f32 	%f22, [%rd8];
	mul.wide.s32 	%rd34, %r28, 4;
	add.s64 	%rd35, %rd6, %rd34;
	ld.global.f32 	%f23, [%rd35];
	sub.f32 	%f24, %f22, %f23;
	ld.global.f32 	%f25, [%rd8+4];
	add.s64 	%rd36, %rd5, %rd34;
	ld.global.f32 	%f26, [%rd36];
	sub.f32 	%f27, %f25, %f26;
	abs.f32 	%f28, %f24;
	setp.le.f32 	%p6, %f28, %f1;
	abs.f32 	%f29, %f27;
	setp.le.f32 	%p7, %f29, %f1;
	and.pred  	%p8, %p6, %p7;
	selp.u16 	%rs2, 1, 0, %p8;
	st.global.u8 	[%rd25+1], %rs2;
	selp.u32 	%r29, 1, 0, %p8;
	add.s32 	%r30, %r24, %r29;
	st.global.u32 	[%rd27+-4], %r30;
	sub.f32 	%f31, %f24, %f3;
	div.rn.f32 	%f32, %f31, %f2;
	cvt.rn.f32.u32 	%f33, %r29;
	fma.rn.f32 	%f34, %f32, %f33, 0f3F000000;
	cvt.rmi.s32.f32 	%r31, %f34;
	sub.f32 	%f35, %f27, %f4;
	div.rn.f32 	%f36, %f35, %f2;
	fma.rn.f32 	%f37, %f36, %f33, 0f3F000000;
	cvt.rmi.s32.f32 	%r32, %f37;
	mad.lo.s32 	%r33, %r31, %r18, %r32;
	mul.wide.s32 	%rd37, %r33, 12;
	add.s64 	%rd38, %rd2, %rd37;
	ld.global.f32 	%f38, [%rd38+8];
	st.global.f32 	[%rd28+-4], %f38;
	ld.global.u32 	%r34, [%rd78];
	ld.global.f32 	%f39, [%rd8];
	mul.wide.s32 	%rd39, %r34, 4;
	add.s64 	%rd40, %rd6, %rd39;
	ld.global.f32 	%f40, [%rd40];
	sub.f32 	%f41, %f39, %f40;
	ld.global.f32 	%f42, [%rd8+4];
	add.s64 	%rd41, %rd5, %rd39;
	ld.global.f32 	%f43, [%rd41];
	sub.f32 	%f44, %f42, %f43;
	abs.f32 	%f45, %f41;
	setp.le.f32 	%p9, %f45, %f1;
	abs.f32 	%f46, %f44;
	setp.le.f32 	%p10, %f46, %f1;
	and.pred  	%p11, %p9, %p10;
	selp.u16 	%rs3, 1, 0, %p11;
	st.global.u8 	[%rd25+2], %rs3;
	selp.u32 	%r35, 1, 0, %p11;
	add.s32 	%r36, %r30, %r35;
	st.global.u32 	[%rd27], %r36;
	sub.f32 	%f48, %f41, %f3;
	div.rn.f32 	%f49, %f48, %f2;
	cvt.rn.f32.u32 	%f50, %r35;
	fma.rn.f32 	%f51, %f49, %f50, 0f3F000000;
	cvt.rmi.s32.f32 	%r37, %f51;
	sub.f32 	%f52, %f44, %f4;
	div.rn.f32 	%f53, %f52, %f2;
	fma.rn.f32 	%f54, %f53, %f50, 0f3F000000;
	cvt.rmi.s32.f32 	%r38, %f54;
	mad.lo.s32 	%r39, %r37, %r18, %r38;
	mul.wide.s32 	%rd42, %r39, 12;
	add.s64 	%rd43, %rd2, %rd42;
	ld.global.f32 	%f55, [%rd43+8];
	st.global.f32 	[%rd28], %f55;
	ld.global.u32 	%r40, [%rd78+12];
	ld.global.f32 	%f56, [%rd8];
	mul.wide.s32 	%rd44, %r40, 4;
	add.s64 	%rd45, %rd6, %rd44;
	ld.global.f32 	%f57, [%rd45];
	sub.f32 	%f58, %f56, %f57;
	ld.global.f32 	%f59, [%rd8+4];
	add.s64 	%rd46, %rd5, %rd44;
	ld.global.f32 	%f60, [%rd46];
	sub.f32 	%f61, %f59, %f60;
	abs.f32 	%f62, %f58;
	setp.le.f32 	%p12, %f62, %f1;
	abs.f32 	%f63, %f61;
	setp.le.f32 	%p13, %f63, %f1;
	and.pred  	%p14, %p12, %p13;
	selp.u16 	%rs4, 1, 0, %p14;
	st.global.u8 	[%rd25+3], %rs4;
	selp.u32 	%r41, 1, 0, %p14;
	add.s32 	%r69, %r36, %r41;
	st.global.u32 	[%rd27+4], %r69;
	sub.f32 	%f65, %f58, %f3;
	div.rn.f32 	%f66, %f65, %f2;
	cvt.rn.f32.u32 	%f67, %r41;
	fma.rn.f32 	%f68, %f66, %f67, 0f3F000000;
	cvt.rmi.s32.f32 	%r42, %f68;
	sub.f32 	%f69, %f61, %f4;
	div.rn.f32 	%f70, %f69, %f2;
	fma.rn.f32 	%f71, %f70, %f67, 0f3F000000;
	cvt.rmi.s32.f32 	%r43, %f71;
	mad.lo.s32 	%r44, %r42, %r18, %r43;
	mul.wide.s32 	%rd47, %r44, 12;
	add.s64 	%rd48, %rd2, %rd47;
	ld.global.f32 	%f72, [%rd48+8];
	st.global.f32 	[%rd28+4], %f72;
	add.s32 	%r66, %r66, 4;
	add.s32 	%r65, %r65, 4;
	add.s64 	%rd78, %rd78, 48;
	setp.ne.s32 	%p15, %r66, 0;
	@%p15 bra 	$L__BB4_3;
$L__BB4_4:
	setp.eq.s32 	%p16, %r2, 0;
	@%p16 bra 	$L__BB4_9;
	setp.eq.s32 	%p17, %r2, 1;
	@%p17 bra 	$L__BB4_7;
	add.s32 	%r45, %r70, %r1;
	mul.wide.u32 	%rd49, %r70, 12;
	add.s64 	%rd50, %rd7, %rd49;
	ld.global.u32 	%r46, [%rd50];
	ld.global.f32 	%f73, [%rd8];
	mul.wide.s32 	%rd51, %r46, 4;
	add.s64 	%rd52, %rd6, %rd51;
	ld.global.f32 	%f74, [%rd52];
	sub.f32 	%f75, %f73, %f74;
	ld.global.f32 	%f76, [%rd8+4];
	add.s64 	%rd53, %rd5, %rd51;
	ld.global.f32 	%f77, [%rd53];
	sub.f32 	%f78, %f76, %f77;
	abs.f32 	%f79, %f75;
	setp.le.f32 	%p18, %f79, %f1;
	abs.f32 	%f80, %f78;
	setp.le.f32 	%p19, %f80, %f1;
	and.pred  	%p20, %p18, %p19;
	selp.u16 	%rs5, 1, 0, %p20;
	cvt.s64.s32 	%rd54, %r45;
	add.s64 	%rd55, %rd4, %rd54;
	st.global.u8 	[%rd55], %rs5;
	selp.u32 	%r47, 1, 0, %p20;
	add.s32 	%r48, %r69, %r47;
	mul.wide.s32 	%rd56, %r45, 4;
	add.s64 	%rd57, %rd3, %rd56;
	st.global.u32 	[%rd57], %r48;
	sub.f32 	%f82, %f75, %f3;
	div.rn.f32 	%f83, %f82, %f2;
	cvt.rn.f32.u32 	%f84, %r47;
	fma.rn.f32 	%f85, %f83, %f84, 0f3F000000;
	cvt.rmi.s32.f32 	%r49, %f85;
	sub.f32 	%f86, %f78, %f4;
	div.rn.f32 	%f87, %f86, %f2;
	fma.rn.f32 	%f88, %f87, %f84, 0f3F000000;
	cvt.rmi.s32.f32 	%r50, %f88;
	mad.lo.s32 	%r51, %r49, %r18, %r50;
	mul.wide.s32 	%rd58, %r51, 12;
	add.s64 	%rd59, %rd2, %rd58;
	ld.global.f32 	%f89, [%rd59+8];
	add.s64 	%rd60, %rd1, %rd56;
	st.global.f32 	[%rd60], %f89;
	ld.global.u32 	%r52, [%rd50+12];
	ld.global.f32 	%f90, [%rd8];
	mul.wide.s32 	%rd61, %r52, 4;
	add.s64 	%rd62, %rd6, %rd61;
	ld.global.f32 	%f91, [%rd62];
	sub.f32 	%f92, %f90, %f91;
	ld.global.f32 	%f93, [%rd8+4];
	add.s64 	%rd63, %rd5, %rd61;
	ld.global.f32 	%f94, [%rd63];
	sub.f32 	%f95, %f93, %f94;
	abs.f32 	%f96, %f92;
	setp.le.f32 	%p21, %f96, %f1;
	abs.f32 	%f97, %f95;
	setp.le.f32 	%p22, %f97, %f1;
	and.pred  	%p23, %p21, %p22;
	selp.u16 	%rs6, 1, 0, %p23;
	st.global.u8 	[%rd55+1], %rs6;
	selp.u32 	%r53, 1, 0, %p23;
	add.s32 	%r69, %r48, %r53;
	st.global.u32 	[%rd57+4], %r69;
	sub.f32 	%f99, %f92, %f3;
	div.rn.f32 	%f100, %f99, %f2;
	cvt.rn.f32.u32 	%f101, %r53;
	fma.rn.f32 	%f102, %f100, %f101, 0f3F000000;
	cvt.rmi.s32.f32 	%r54, %f102;
	sub.f32 	%f103, %f95, %f4;
	div.rn.f32 	%f104, %f103, %f2;
	fma.rn.f32 	%f105, %f104, %f101, 0f3F000000;
	cvt.rmi.s32.f32 	%r55, %f105;
	mad.lo.s32 	%r56, %r54, %r18, %r55;
	mul.wide.s32 	%rd64, %r56, 12;
	add.s64 	%rd65, %rd2, %rd64;
	ld.global.f32 	%f106, [%rd65+8];
	st.global.f32 	[%rd60+4], %f106;
	add.s32 	%r70, %r70, 2;
$L__BB4_7:
	and.b32  	%r57, %r17, 1;
	setp.eq.b32 	%p24, %r57, 1;
	not.pred 	%p25, %p24;
	@%p25 bra 	$L__BB4_9;
	add.s32 	%r58, %r70, %r1;
	mul.wide.u32 	%rd66, %r70, 12;
	add.s64 	%rd67, %rd7, %rd66;
	ld.global.u32 	%r59, [%rd67];
	ld.global.f32 	%f107, [%rd8];
	mul.wide.s32 	%rd68, %r59, 4;
	add.s64 	%rd69, %rd6, %rd68;
	ld.global.f32 	%f108, [%rd69];
	sub.f32 	%f109, %f107, %f108;
	ld.global.f32 	%f110, [%rd8+4];
	add.s64 	%rd70, %rd5, %rd68;
	ld.global.f32 	%f111, [%rd70];
	sub.f32 	%f112, %f110, %f111;
	abs.f32 	%f113, %f109;
	setp.le.f32 	%p26, %f113, %f1;
	abs.f32 	%f114, %f112;
	setp.le.f32 	%p27, %f114, %f1;
	and.pred  	%p28, %p26, %p27;
	selp.u16 	%rs7, 1, 0, %p28;
	cvt.s64.s32 	%rd71, %r58;
	add.s64 	%rd72, %rd4, %rd71;
	st.global.u8 	[%rd72], %rs7;
	selp.u32 	%r60, 1, 0, %p28;
	add.s32 	%r61, %r69, %r60;
	mul.wide.s32 	%rd73, %r58, 4;
	add.s64 	%rd74, %rd3, %rd73;
	st.global.u32 	[%rd74], %r61;
	sub.f32 	%f116, %f109, %f3;
	div.rn.f32 	%f117, %f116, %f2;
	cvt.rn.f32.u32 	%f118, %r60;
	fma.rn.f32 	%f119, %f117, %f118, 0f3F000000;
	cvt.rmi.s32.f32 	%r62, %f119;
	sub.f32 	%f120, %f112, %f4;
	div.rn.f32 	%f121, %f120, %f2;
	fma.rn.f32 	%f122, %f121, %f118, 0f3F000000;
	cvt.rmi.s32.f32 	%r63, %f122;
	mad.lo.s32 	%r64, %r62, %r18, %r63;
	mul.wide.s32 	%rd75, %r64, 12;
	add.s64 	%rd76, %rd2, %rd75;
	ld.global.f32 	%f123, [%rd76+8];
	add.s64 	%rd77, %rd1, %rd73;
	st.global.f32 	[%rd77], %f123;
$L__BB4_9:
	ret;

}
	// .globl	_Z28compute_active_sensors_blockPbPfPiP6sensorP5voxelS0_S0_iffiffP10correction
.visible .entry _Z28compute_active_sensors_blockPbPfPiP6sensorP5voxelS0_S0_iffiffP10correction(
	.param .u64 .ptr .align 1 _Z28compute_active_sensors_blockPbPfPiP6sensorP5voxelS0_S0_iffiffP10correction_param_0,
	.param .u64 .ptr .align 1 _Z28compute_active_sensors_blockPbPfPiP6sensorP5voxelS0_S0_iffiffP10correction_param_1,
	.param .u64 .ptr .align 1 _Z28compute_active_sensors_blockPbPfPiP6sensorP5voxelS0_S0_iffiffP10correction_param_2,
	.param .u64 .ptr .align 1 _Z28compute_active_sensors_blockPbPfPiP6sensorP5voxelS0_S0_iffiffP10correction_param_3,
	.param .u64 .ptr .align 1 _Z28compute_active_sensors_blockPbPfPiP6sensorP5voxelS0_S0_iffiffP10correction_param_4,
	.param .u64 .ptr .align 1 _Z28compute_active_sensors_blockPbPfPiP6sensorP5voxelS0_S0_iffiffP10correction_param_5,
	.param .u64 .ptr .align 1 _Z28compute_active_sensors_blockPbPfPiP6sensorP5voxelS0_S0_iffiffP10correction_param_6,
	.param .u32 _Z28compute_active_sensors_blockPbPfPiP6sensorP5voxelS0_S0_iffiffP10correction_param_7,
	.param .f32 _Z28compute_active_sensors_blockPbPfPiP6sensorP5voxelS0_S0_iffiffP10correction_param_8,
	.param .f32 _Z28compute_active_sensors_blockPbPfPiP6sensorP5voxelS0_S0_iffiffP10correction_param_9,
	.param .u32 _Z28compute_active_sensors_blockPbPfPiP6sensorP5voxelS0_S0_iffiffP10correction_param_10,
	.param .f32 _Z28compute_active_sensors_blockPbPfPiP6sensorP5voxelS0_S0_iffiffP10correction_param_11,
	.param .f32 _Z28compute_active_sensors_blockPbPfPiP6sensorP5voxelS0_S0_iffiffP10correction_param_12,
	.param .u64 .ptr .align 1 _Z28compute_active_sensors_blockPbPfPiP6sensorP5voxelS0_S0_iffiffP10correction_param_13
)
{
	.reg .pred 	%p<19>;
	.reg .b16 	%rs<4>;
	.reg .b32 	%r<72>;
	.reg .b32 	%f<56>;
	.reg .b64 	%rd<61>;

	ld.param.u64 	%rd13, [_Z28compute_active_sensors_blockPbPfPiP6sensorP5voxelS0_S0_iffiffP10correction_param_0];
	ld.param.u64 	%rd14, [_Z28compute_active_sensors_blockPbPfPiP6sensorP5voxelS0_S0_iffiffP10correction_param_1];
	ld.param.u64 	%rd15, [_Z28compute_active_sensors_blockPbPfPiP6sensorP5voxelS0_S0_iffiffP10correction_param_2];
	ld.param.u64 	%rd16, [_Z28compute_active_sensors_blockPbPfPiP6sensorP5voxelS0_S0_iffiffP10correction_param_3];
	ld.param.u64 	%rd12, [_Z28compute_active_sensors_blockPbPfPiP6sensorP5voxelS0_S0_iffiffP10correction_param_4];
	ld.param.u64 	%rd17, [_Z28compute_active_sensors_blockPbPfPiP6sensorP5voxelS0_S0_iffiffP10correction_param_5];
	ld.param.u64 	%rd18, [_Z28compute_active_sensors_blockPbPfPiP6sensorP5voxelS0_S0_iffiffP10correction_param_6];
	ld.param.u32 	%r27, [_Z28compute_active_sensors_blockPbPfPiP6sensorP5voxelS0_S0_iffiffP10correction_param_7];
	ld.param.f32 	%f1, [_Z28compute_active_sensors_blockPbPfPiP6sensorP5voxelS0_S0_iffiffP10correction_param_8];
	ld.param.f32 	%f2, [_Z28compute_active_sensors_blockPbPfPiP6sensorP5voxelS0_S0_iffiffP10correction_param_9];
	ld.param.u32 	%r28, [_Z28compute_active_sensors_blockPbPfPiP6sensorP5voxelS0_S0_iffiffP10correction_param_10];
	ld.param.f32 	%f3, [_Z28compute_active_sensors_blockPbPfPiP6sensorP5voxelS0_S0_iffiffP10correction_param_11];
	ld.param.f32 	%f4, [_Z28compute_active_sensors_blockPbPfPiP6sensorP5voxelS0_S0_iffiffP10correction_param_12];
	ld.param.u64 	%rd19, [_Z28compute_active_sensors_blockPbPfPiP6sensorP5voxelS0_S0_iffiffP10correction_param_13];
	cvta.to.global.u64 	%rd1, %rd14;
	cvta.to.global.u64 	%rd2, %rd19;
	cvta.to.global.u64 	%rd3, %rd13;
	cvta.to.global.u64 	%rd4, %rd18;
	cvta.to.global.u64 	%rd5, %rd17;
	cvta.to.global.u64 	%rd6, %rd16;
	cvta.to.global.u64 	%rd7, %rd15;
	mov.u32 	%r1, %ctaid.x;
	mul.lo.s32 	%r2, %r27, %r1;
	mov.u32 	%r3, %ntid.x;
	setp.gt.u32 	%p1, %r3, %r27;
	@%p1 bra 	$L__BB5_6;
	div.u32 	%r30, %r27, %r3;
	cvta.to.global.u64 	%rd20, %rd12;
	mov.u32 	%r31, %tid.x;
	shl.b32 	%r4, %r31, 1;
	mul.wide.u32 	%rd21, %r1, 12;
	add.s64 	%rd8, %rd20, %rd21;
	max.u32 	%r5, %r30, 1;
	setp.lt.u32 	%p2, %r30, 2;
	mov.b32 	%r66, 0;
	@%p2 bra 	$L__BB5_4;
	and.b32  	%r66, %r5, -2;
	neg.s32 	%r65, %r66;
	add.s32 	%r63, %r2, %r4;
	add.s64 	%rd9, %rd3, 1;
	mov.u32 	%r64, %r4;
$L__BB5_3:
	mul.wide.s32 	%rd22, %r64, 12;
	add.s64 	%rd23, %rd6, %rd22;
	cvt.s64.s32 	%rd24, %r63;
	mul.wide.s32 	%rd25, %r63, 4;
	add.s64 	%rd26, %rd1, %rd25;
	add.s64 	%rd27, %rd7, %rd25;
	add.s64 	%rd28, %rd9, %rd24;
	ld.global.u32 	%r32, [%rd23];
	ld.global.f32 	%f5, [%rd8];
	mul.wide.s32 	%rd29, %r32, 4;
	add.s64 	%rd30, %rd5, %rd29;
	ld.global.f32 	%f6, [%rd30];
	sub.f32 	%f7, %f5, %f6;
	ld.global.f32 	%f8, [%rd8+4];
	add.s64 	%rd31, %rd4, %rd29;
	ld.global.f32 	%f9, [%rd31];
	sub.f32 	%f10, %f8, %f9;
	abs.f32 	%f11, %f7;
	setp.le.f32 	%p3, %f11, %f1;
	abs.f32 	%f12, %f10;
	setp.le.f32 	%p4, %f12, %f1;
	and.pred  	%p5, %p3, %p4;
	selp.u16 	%rs1, 1, 0, %p5;
	st.global.u8 	[%rd28+-1], %rs1;
	selp.u32 	%r33, 1, 0, %p5;
	st.global.u32 	[%rd27], %r33;
	sub.f32 	%f14, %f7, %f3;
	div.rn.f32 	%f15, %f14, %f2;
	cvt.rn.f32.u32 	%f16, %r33;
	fma.rn.f32 	%f17, %f15, %f16, 0f3F000000;
	cvt.rmi.s32.f32 	%r34, %f17;
	sub.f32 	%f18, %f10, %f4;
	div.rn.f32 	%f19, %f18, %f2;
	fma.rn.f32 	%f20, %f19, %f16, 0f3F000000;
	cvt.rmi.s32.f32 	%r35, %f20;
	mad.lo.s32 	%r36, %r34, %r28, %r35;
	mul.wide.s32 	%rd32, %r36, 12;
	add.s64 	%rd33, %rd2, %rd32;
	ld.global.f32 	%f21, [%rd33+8];
	st.global.f32 	[%rd26], %f21;
	ld.global.u32 	%r37, [%rd23+12];
	ld.global.f32 	%f22, [%rd8];
	mul.wide.s32 	%rd34, %r37, 4;
	add.s64 	%rd35, %rd5, %rd34;
	ld.global.f32 	%f23, [%rd35];
	sub.f32 	%f24, %f22, %f23;
	ld.global.f32 	%f25, [%rd8+4];
	add.s64 	%rd36, %rd4, %rd34;
	ld.global.f32 	%f26, [%rd36];
	sub.f32 	%f27, %f25, %f26;
	abs.f32 	%f28, %f24;
	setp.le.f32 	%p6, %f28, %f1;
	abs.f32 	%f29, %f27;
	setp.le.f32 	%p7, %f29, %f1;
	and.pred  	%p8, %p6, %p7;
	selp.u16 	%rs2, 1, 0, %p8;
	st.global.u8 	[%rd28], %rs2;
	selp.u32 	%r38, 1, 0, %p8;
	st.global.u32 	[%rd27+4], %r38;
	sub.f32 	%f31, %f24, %f3;
	div.rn.f32 	%f32, %f31, %f2;
	cvt.rn.f32.u32 	%f33, %r38;
	fma.rn.f32 	%f34, %f32, %f33, 0f3F000000;
	cvt.rmi.s32.f32 	%r39, %f34;
	sub.f32 	%f35, %f27, %f4;
	div.rn.f32 	%f36, %f35, %f2;
	fma.rn.f32 	%f37, %f36, %f33, 0f3F000000;
	cvt.rmi.s32.f32 	%r40, %f37;
	mad.lo.s32 	%r41, %r39, %r28, %r40;
	mul.wide.s32 	%rd37, %r41, 12;
	add.s64 	%rd38, %rd2, %rd37;
	ld.global.f32 	%f38, [%rd38+8];
	st.global.f32 	[%rd26+4], %f38;
	add.s32 	%r65, %r65, 2;
	add.s32 	%r64, %r64, 2;
	add.s32 	%r63, %r63, 2;
	setp.ne.s32 	%p9, %r65, 0;
	@%p9 bra 	$L__BB5_3;
$L__BB5_4:
	and.b32  	%r42, %r5, 1;
	setp.eq.b32 	%p10, %r42, 1;
	not.pred 	%p11, %p10;
	@%p11 bra 	$L__BB5_6;
	add.s32 	%r43, %r66, %r4;
	add.s32 	%r44, %r43, %r2;
	mul.wide.s32 	%rd39, %r43, 12;
	add.s64 	%rd40, %rd6, %rd39;
	ld.global.u32 	%r45, [%rd40];
	ld.global.f32 	%f39, [%rd8];
	mul.wide.s32 	%rd41, %r45, 4;
	add.s64 	%rd42, %rd5, %rd41;
	ld.global.f32 	%f40, [%rd42];
	sub.f32 	%f41, %f39, %f40;
	ld.global.f32 	%f42, [%rd8+4];
	add.s64 	%rd43, %rd4, %rd41;
	ld.global.f32 	%f43, [%rd43];
	sub.f32 	%f44, %f42, %f43;
	abs.f32 	%f45, %f41;
	setp.le.f32 	%p12, %f45, %f1;
	abs.f32 	%f46, %f44;
	setp.le.f32 	%p13, %f46, %f1;
	and.pred  	%p14, %p12, %p13;
	selp.u16 	%rs3, 1, 0, %p14;
	cvt.s64.s32 	%rd44, %r44;
	add.s64 	%rd45, %rd3, %rd44;
	st.global.u8 	[%rd45], %rs3;
	selp.u32 	%r46, 1, 0, %p14;
	mul.wide.s32 	%rd46, %r44, 4;
	add.s64 	%rd47, %rd7, %rd46;
	st.global.u32 	[%rd47], %r46;
	sub.f32 	%f48, %f41, %f3;
	div.rn.f32 	%f49, %f48, %f2;
	cvt.rn.f32.u32 	%f50, %r46;
	fma.rn.f32 	%f51, %f49, %f50, 0f3F000000;
	cvt.rmi.s32.f32 	%r47, %f51;
	sub.f32 	%f52, %f44, %f4;
	div.rn.f32 	%f53, %f52, %f2;
	fma.rn.f32 	%f54, %f53, %f50, 0f3F000000;
	cvt.rmi.s32.f32 	%r48, %f54;
	mad.lo.s32 	%r49, %r47, %r28, %r48;
	mul.wide.s32 	%rd48, %r49, 12;
	add.s64 	%rd49, %rd2, %rd48;
	ld.global.f32 	%f55, [%rd49+8];
	add.s64 	%rd50, %rd1, %rd46;
	st.global.f32 	[%rd50], %f55;
$L__BB5_6:
	mov.u32 	%r16, %tid.x;
	add.s32 	%r17, %r2, %r16;
	setp.lt.u32 	%p15, %r3, 2;
	@%p15 bra 	$L__BB5_13;
	mul.wide.s32 	%rd51, %r17, 4;
	add.s64 	%rd10, %rd7, %rd51;
	shl.b32 	%r18, %r3, 2;
	cvt.u64.u32 	%rd52, %r18;
	add.s64 	%rd11, %rd10, %rd52;
	mov.b32 	%r69, 1;
$L__BB5_8:
	setp.gt.u32 	%p16, %r69, %r16;
	@%p16 bra 	$L__BB5_10;
	ld.global.u32 	%r52, [%rd10];
	sub.s32 	%r53, %r17, %r69;
	mul.wide.s32 	%rd54, %r53, 4;
	add.s64 	%rd55, %rd7, %rd54;
	ld.global.u32 	%r54, [%rd55];
	add.s32 	%r70, %r54, %r52;
	ld.global.u32 	%r55, [%rd11];
	add.s64 	%rd56, %rd55, %rd52;
	ld.global.u32 	%r56, [%rd56];
	add.s32 	%r71, %r56, %r55;
$L__BB5_10:
	setp.gt.u32 	%p17, %r69, %r16;
	bar.sync 	0;
	@%p17 bra 	$L__BB5_12;
	st.global.u32 	[%rd10], %r70;
	st.global.u32 	[%rd11], %r71;
$L__BB5_12:
	shl.b32 	%r69, %r69, 1;
	setp.lt.u32 	%p18, %r69, %r3;
	@%p18 bra 	$L__BB5_8;
$L__BB5_13:
	bar.sync 	0;
	add.s32 	%r57, %r3, %r2;
	add.s32 	%r58, %r57, -1;
	mul.wide.u32 	%rd57, %r58, 4;
	add.s64 	%rd58, %rd7, %rd57;
	ld.global.u32 	%r59, [%rd58];
	add.s32 	%r60, %r17, %r3;
	mul.wide.s32 	%rd59, %r60, 4;
	add.s64 	%rd60, %rd7, %rd59;
	ld.global.u32 	%r61, [%rd60];
	add.s32 	%r62, %r61, %r59;
	st.global.u32 	[%rd60], %r62;
	ret;

}


// ===== COMPILED SASS (sm_100) =====

	.target	sm_100

	.elftype	@"ET_EXEC"


//--------------------- .note.nv.tkinfo           --------------------------
	.section	.note.nv.tkinfo,"",@"SHT_NOTE"
	.sectionflags	@"SHF_NOTE_NV_TKINFO"
	.tkinfo
        /*0018*/ 	.word	0x00000002
        /*0030*/ 	.string	""
        /*0030*/ 	.string	"ptxas"
        /*0030*/ 	.string	"Cuda compilation tools, release 13.0, V13.0.88"
        /*0030*/ 	.string	"Build cuda_13.0.r13.0/compiler.36424714_0"
        /*0030*/ 	.string	"-arch sm_100 -m 64 "



//--------------------- .note.nv.cuinfo           --------------------------
	.section	.note.nv.cuinfo,"",@"SHT_NOTE"
	.sectionflags	@"SHF_NOTE_NV_CUINFO"
        /*0018*/ 	.short	0x0002
        /*001a*/ 	.short	0x0064
        /*001c*/ 	.short	0x0082
	.zero		2


//--------------------- .nv.info                  --------------------------
	.section	.nv.info,"",@"SHT_CUDA_INFO"
	.align	4


	//----- nvinfo : EIATTR_REGCOUNT
	.align		4
        /*0000*/ 	.byte	0x04, 0x2f
        /*0002*/ 	.short	(.L_1 - .L_0)
	.align		4
.L_0:
        /*0004*/ 	.word	index@(_Z21create_voxels_compactP5voxelPiPbffffffff)
        /*0008*/ 	.word	0x00000012


	//----- nvinfo : EIATTR_FRAME_SIZE
	.align		4
.L_1:
        /*000c*/ 	.byte	0x04, 0x11
        /*000e*/ 	.short	(.L_3 - .L_2)
	.align		4
.L_2:
        /*0010*/ 	.word	index@($__internal_2_$__cuda_sm20_sqrt_rn_f32_slowpath)
        /*0014*/ 	.word	0x00000000


	//----- nvinfo : EIATTR_FRAME_SIZE
	.align		4
.L_3:
        /*0018*/ 	.byte	0x04, 0x11
        /*001a*/ 	.short	(.L_5 - .L_4)
	.align		4
.L_4:
        /*001c*/ 	.word	index@(_Z21create_voxels_compactP5voxelPiPbffffffff)
        /*0020*/ 	.word	0x00000000


	//----- nvinfo : EIATTR_REGCOUNT
	.align		4
.L_5:
        /*0024*/ 	.byte	0x04, 0x2f
        /*0026*/ 	.short	(.L_7 - .L_6)
	.align		4
.L_6:
        /*0028*/ 	.word	index@(_Z14compact_voxelsP5voxelS0_PiPbi)
        /*002c*/ 	.word	0x0000001a


	//----- nvinfo : EIATTR_FRAME_SIZE
	.align		4
.L_7:
        /*0030*/ 	.byte	0x04, 0x11
        /*0032*/ 	.short	(.L_9 - .L_8)
	.align		4
.L_8:
        /*0034*/ 	.word	index@(_Z14compact_voxelsP5voxelS0_PiPbi)
        /*0038*/ 	.word	0x00000000


	//----- nvinfo : EIATTR_REGCOUNT
	.align		4
.L_9:
        /*003c*/ 	.byte	0x04, 0x2f
        /*003e*/ 	.short	(.L_11 - .L_10)
	.align		4
.L_10:
        /*0040*/ 	.word	index@(_Z16initialize_anodeP6sensorffPfffS1_f)
        /*0044*/ 	.word	0x0000000e


	//----- nvinfo : EIATTR_FRAME_SIZE
	.align		4
.L_11:
        /*0048*/ 	.byte	0x04, 0x11
        /*004a*/ 	.short	(.L_13 - .L_12)
	.align		4
.L_12:
        /*004c*/ 	.word	index@(_Z16initialize_anodeP6sensorffPfffS1_f)
        /*0050*/ 	.word	0x00000000


	//----- nvinfo : EIATTR_REGCOUNT
	.align		4
.L_13:
        /*0054*/ 	.byte	0x04, 0x2f
        /*0056*/ 	.short	(.L_15 - .L_14)
	.align		4
.L_14:
        /*0058*/ 	.word	index@(_Z21create_anode_responseP6sensorPiPf)
        /*005c*/ 	.word	0x0000000a


	//----- nvinfo : EIATTR_FRAME_SIZE
	.align		4
.L_15:
        /*0060*/ 	.byte	0x04, 0x11
        /*0062*/ 	.short	(.L_17 - .L_16)
	.align		4
.L_16:
        /*0064*/ 	.word	index@(_Z21create_anode_responseP6sensorPiPf)
        /*0068*/ 	.word	0x00000000


	//----- nvinfo : EIATTR_REGCOUNT
	.align		4
.L_17:
        /*006c*/ 	.byte	0x04, 0x2f
        /*006e*/ 	.short	(.L_19 - .L_18)
	.align		4
.L_18:
        /*0070*/ 	.word	index@(_Z22compute_active_sensorsPbPfPiP6sensorP5voxelS0_S0_iffiffP10correction)
        /*0074*/ 	.word	0x00000027


	//----- nvinfo : EIATTR_FRAME_SIZE
	.align		4
.L_19:
        /*0078*/ 	.byte	0x04, 0x11
        /*007a*/ 	.short	(.L_21 - .L_20)
	.align		4
.L_20:
        /*007c*/ 	.word	index@($__internal_1_$__cuda_sm3x_div_rn_noftz_f32_slowpath)
        /*0080*/ 	.word	0x00000000


	//----- nvinfo : EIATTR_FRAME_SIZE
	.align		4
.L_21:
        /*0084*/ 	.byte	0x04, 0x11
        /*0086*/ 	.short	(.L_23 - .L_22)
	.align		4
.L_22:
        /*0088*/ 	.word	index@(_Z22compute_active_sensorsPbPfPiP6sensorP5voxelS0_S0_iffiffP10correction)
        /*008c*/ 	.word	0x00000000


	//----- nvinfo : EIATTR_REGCOUNT
	.align		4
.L_23:
        /*0090*/ 	.byte	0x04, 0x2f
        /*0092*/ 	.short	(.L_25 - .L_24)
	.align		4
.L_24:
        /*0094*/ 	.word	index@(_Z28compute_active_sensors_blockPbPfPiP6sensorP5voxelS0_S0_iffiffP10correction)
        /*0098*/ 	.word	0x00000026


	//----- nvinfo : EIATTR_FRAME_SIZE
	.align		4
.L_25:
        /*009c*/ 	.byte	0x04, 0x11
        /*009e*/ 	.short	(.L_27 - .L_26)
	.align		4
.L_26:
        /*00a0*/ 	.word	index@($__internal_0_$__cuda_sm3x_div_rn_noftz_f32_slowpath)
        /*00a4*/ 	.word	0x00000000


	//----- nvinfo : EIATTR_FRAME_SIZE
	.align		4
.L_27:
        /*00a8*/ 	.byte	0x04, 0x11
        /*00aa*/ 	.short	(.L_29 - .L_28)
	.align		4
.L_28:
        /*00ac*/ 	.word	index@(_Z28compute_active_sensors_blockPbPfPiP6sensorP5voxelS0_S0_iffiffP10correction)
        /*00b0*/ 	.word	0x00000000


	//----- nvinfo : EIATTR_MIN_STACK_SIZE
	.align		4
.L_29:
        /*00b4*/ 	.byte	0x04, 0x12
        /*00b6*/ 	.short	(.L_31 - .L_30)
	.align		4
.L_30:
        /*00b8*/ 	.word	index@(_Z28compute_active_sensors_blockPbPfPiP6sensorP5voxelS0_S0_iffiffP10correction)
        /*00bc*/ 	.word	0x00000000


	//----- nvinfo : EIATTR_MIN_STACK_SIZE
	.align		4
.L_31:
        /*00c0*/ 	.byte	0x04, 0x12
        /*00c2*/ 	.short	(.L_33 - .L_32)
	.align		4
.L_32:
        /*00c4*/ 	.word	index@(_Z22compute_active_sensorsPbPfPiP6sensorP5voxelS0_S0_iffiffP10correction)
        /*00c8*/ 	.word	0x00000000


	//----- nvinfo : EIATTR_MIN_STACK_SIZE
	.align		4
.L_33:
        /*00cc*/ 	.byte	0x04, 0x12
        /*00ce*/ 	.short	(.L_35 - .L_34)
	.align		4
.L_34:
        /*00d0*/ 	.word	index@(_Z21create_anode_responseP6sensorPiPf)
        /*00d4*/ 	.word	0x00000000


	//----- nvinfo : EIATTR_MIN_STACK_SIZE
	.align		4
.L_35:
        /*00d8*/ 	.byte	0x04, 0x12
        /*00da*/ 	.short	(.L_37 - .L_36)
	.align		4
.L_36:
        /*00dc*/ 	.word	index@(_Z16initialize_anodeP6sensorffPfffS1_f)
        /*00e0*/ 	.word	0x00000000


	//----- nvinfo : EIATTR_MIN_STACK_SIZE
	.align		4
.L_37:
        /*00e4*/ 	.byte	0x04, 0x12
        /*00e6*/ 	.short	(.L_39 - .L_38)
	.align		4
.L_38:
        /*00e8*/ 	.word	index@(_Z14compact_voxelsP5voxelS0_PiPbi)
        /*00ec*/ 	.word	0x00000000


	//----- nvinfo : EIATTR_MIN_STACK_SIZE
	.align		4
.L_39:
        /*00f0*/ 	.byte	0x04, 0x12
        /*00f2*/ 	.short	(.L_41 - .L_40)
	.align		4
.L_40:
        /*00f4*/ 	.word	index@(_Z21create_voxels_compactP5voxelPiPbffffffff)
        /*00f8*/ 	.word	0x00000000
.L_41:


//--------------------- .nv.compat                --------------------------
	.section	.nv.compat,"",@"SHT_CUDA_COMPAT_INFO"
	.align	4
        /*0000*/ 	.byte	0x02, 0x09, 0x00, 0x00, 0x02, 0x02, 0x01, 0x00, 0x02, 0x05, 0x05, 0x00, 0x03, 0x07, 0x01, 0x01
        /*0010*/ 	.byte	0x02, 0x03, 0x00, 0x00, 0x02, 0x06, 0x01, 0x00, 0x04, 0x0b, 0x08, 0x00, 0x01, 0x00, 0x00, 0x00
        /*0020*/ 	.byte	0x00, 0x00, 0x00, 0x00


//--------------------- .nv.info._Z28compute_active_sensors_blockPbPfPiP6sensorP5voxelS0_S0_iffiffP10correction --------------------------
	.section	.nv.info._Z28compute_active_sensors_blockPbPfPiP6sensorP5voxelS0_S0_iffiffP10correction,"",@"SHT_CUDA_INFO"
	.sectionflags	@""
	.align	4


	//----- nvinfo : EIATTR_CUDA_API_VERSION
	.align		4
        /*0000*/ 	.byte	0x04, 0x37
        /*0002*/ 	.short	(.L_43 - .L_42)
.L_42:
        /*0004*/ 	.word	0x00000082


	//----- nvinfo : EIATTR_KPARAM_INFO
	.align		4
.L_43:
        /*0008*/ 	.byte	0x04, 0x17
        /*000a*/ 	.short	(.L_45 - .L_44)
.L_44:
        /*000c*/ 	.word	0x00000000
        /*0010*/ 	.short	0x000d
        /*0012*/ 	.short	0x0050
        /*0014*/ 	.byte	0x00, 0xf5, 0x21, 0x00


	//----- nvinfo : EIATTR_KPARAM_INFO
	.align		4
.L_45:
        /*0018*/ 	.byte	0x04, 0x17
        /*001a*/ 	.short	(.L_47 - .L_46)
.L_46:
        /*001c*/ 	.word	0x00000000
        /*0020*/ 	.short	0x000c
        /*0022*/ 	.short	0x004c
        /*0024*/ 	.byte	0x00, 0xf0, 0x11, 0x00


	//----- nvinfo : EIATTR_KPARAM_INFO
	.align		4
.L_47:
        /*0028*/ 	.byte	0x04, 0x17
        /*002a*/ 	.short	(.L_49 - .L_48)
.L_48:
        /*002c*/ 	.word	0x00000000
        /*0030*/ 	.short	0x000b
        /*0032*/ 	.short	0x0048
        /*0034*/ 	.byte	0x00, 0xf0, 0x11, 0x00


	//----- nvinfo : EIATTR_KPARAM_INFO
	.align		4
.L_49:
        /*0038*/ 	.byte	0x04, 0x17
        /*003a*/ 	.short	(.L_51 - .L_50)
.L_50:
        /*003c*/ 	.word	0x00000000
        /*0040*/ 	.short	0x000a
        /*0042*/ 	.short	0x0044
        /*0044*/ 	.byte	0x00, 0xf0, 0x11, 0x00


	//----- nvinfo : EIATTR_KPARAM_INFO
	.align		4
.L_51:
        /*0048*/ 	.byte	0x04, 0x17
        /*004a*/ 	.short	(.L_53 - .L_52)
.L_52:
        /*004c*/ 	.word	0x00000000
        /*0050*/ 	.short	0x0009
        /*0052*/ 	.short	0x0040
        /*0054*/ 	.byte	0x00, 0xf0, 0x11, 0x00


	//----- nvinfo : EIATTR_KPARAM_INFO
	.align		4
.L_53:
        /*0058*/ 	.byte	0x04, 0x17
        /*005a*/ 	.short	(.L_55 - .L_54)
.L_54:
        /*005c*/ 	.word	0x00000000
        /*0060*/ 	.short	0x0008
        /*0062*/ 	.short	0x003c
        /*0064*/ 	.byte	0x00, 0xf0, 0x11, 0x00


	//----- nvinfo : EIATTR_KPARAM_INFO
	.align		4
.L_55:
        /*0068*/ 	.byte	0x04, 0x17
        /*006a*/ 	.short	(.L_57 - .L_56)
.L_56:
        /*006c*/ 	.word	0x00000000
        /*0070*/ 	.short	0x0007
        /*0072*/ 	.short	0x0038
        /*0074*/ 	.byte	0x00, 0xf0, 0x11, 0x00


	//----- nvinfo : EIATTR_KPARAM_INFO
	.align		4
.L_57:
        /*0078*/ 	.byte	0x04, 0x17
        /*007a*/ 	.short	(.L_59 - .L_58)
.L_58:
        /*007c*/ 	.word	0x00000000
        /*0080*/ 	.short	0x0006
        /*0082*/ 	.short	0x0030
        /*0084*/ 	.byte	0x00, 0xf5, 0x21, 0x00


	//----- nvinfo : EIATTR_KPARAM_INFO
	.align		4
.L_59:
        /*0088*/ 	.byte	0x04, 0x17
        /*008a*/ 	.short	(.L_61 - .L_60)
.L_60:
        /*008c*/ 	.word	0x00000000
        /*0090*/ 	.short	0x0005
        /*0092*/ 	.short	0x0028
        /*0094*/ 	.byte	0x00, 0xf5, 0x21, 0x00


	//----- nvinfo : EIATTR_KPARAM_INFO
	.align		4
.L_61:
        /*0098*/ 	.byte	0x04, 0x17
        /*009a*/ 	.short	(.L_63 - .L_62)
.L_62:
        /*009c*/ 	.word	0x00000000
        /*00a0*/ 	.short	0x0004
        /*00a2*/ 	.short	0x0020
        /*00a4*/ 	.byte	0x00, 0xf5, 0x21, 0x00


	//----- nvinfo : EIATTR_KPARAM_INFO
	.align		4
.L_63:
        /*00a8*/ 	.byte	0x04, 0x17
        /*00aa*/ 	.short	(.L_65 - .L_64)
.L_64:
        /*00ac*/ 	.word	0x00000000
        /*00b0*/ 	.short	0x0003
        /*00b2*/ 	.short	0x0018
        /*00b4*/ 	.byte	0x00, 0xf5, 0x21, 0x00


	//----- nvinfo : EIATTR_KPARAM_INFO
	.align		4
.L_65:
        /*00b8*/ 	.byte	0x04, 0x17
        /*00ba*/ 	.short	(.L_67 - .L_66)
.L_66:
        /*00bc*/ 	.word	0x00000000
        /*00c0*/ 	.short	0x0002
        /*00c2*/ 	.short	0x0010
        /*00c4*/ 	.byte	0x00, 0xf5, 0x21, 0x00


	//----- nvinfo : EIATTR_KPARAM_INFO
	.align		4
.L_67:
        /*00c8*/ 	.byte	0x04, 0x17
        /*00ca*/ 	.short	(.L_69 - .L_68)
.L_68:
        /*00cc*/ 	.word	0x00000000
        /*00d0*/ 	.short	0x0001
        /*00d2*/ 	.short	0x0008
        /*00d4*/ 	.byte	0x00, 0xf5, 0x21, 0x00


	//----- nvinfo : EIATTR_KPARAM_INFO
	.align		4
.L_69:
        /*00d8*/ 	.byte	0x04, 0x17
        /*00da*/ 	.short	(.L_71 - .L_70)
.L_70:
        /*00dc*/ 	.word	0x00000000
        /*00e0*/ 	.short	0x0000
        /*00e2*/ 	.short	0x0000
        /*00e4*/ 	.byte	0x00, 0xf5, 0x21, 0x00


	//----- nvinfo : EIATTR_SPARSE_MMA_MASK
	.align		4
.L_71:
        /*00e8*/ 	.byte	0x03, 0x50
        /*00ea*/ 	.short	0x0000


	//----- nvinfo : EIATTR_MAXREG_COUNT
	.align		4
        /*00ec*/ 	.byte	0x03, 0x1b
        /*00ee*/ 	.short	0x00ff


	//----- nvinfo : EIATTR_NUM_BARRIERS
	.align		4
        /*00f0*/ 	.byte	0x02, 0x4c
        /*00f2*/ 	.byte	0x01
	.zero		1


	//----- nvinfo : EIATTR_MERCURY_ISA_VERSION
	.align		4
        /*00f4*/ 	.byte	0x03, 0x5f
        /*00f6*/ 	.short	0x0101


	//----- nvinfo : EIATTR_VRC_CTA_INIT_COUNT
	.align		4
        /*00f8*/ 	.byte	0x02, 0x4a
	.zero		1
	.zero		1


	//----- nvinfo : EIATTR_EXIT_INSTR_OFFSETS
	.align		4
        /*00fc*/ 	.byte	0x04, 0x1c
        /*00fe*/ 	.short	(.L_73 - .L_72)


	//   ....[0]....
.L_72:
        /*0100*/ 	.word	0x000011c0


	//----- nvinfo : EIATTR_CRS_STACK_SIZE
	.align		4
.L_73:
        /*0104*/ 	.byte	0x04, 0x1e
        /*0106*/ 	.short	(.L_75 - .L_74)
.L_74:
        /*0108*/ 	.word	0x00000000


	//----- nvinfo : EIATTR_CBANK_PARAM_SIZE
	.align		4
.L_75:
        /*010c*/ 	.byte	0x03, 0x19
        /*010e*/ 	.short	0x0058


	//----- nvinfo : EIATTR_PARAM_CBANK
	.align		4
        /*0110*/ 	.byte	0x04, 0x0a
        /*0112*/ 	.short	(.L_77 - .L_76)
	.align		4
.L_76:
        /*0114*/ 	.word	index@(.nv.constant0._Z28compute_active_sensors_blockPbPfPiP6sensorP5voxelS0_S0_iffiffP10correction)
        /*0118*/ 	.short	0x0380
        /*011a*/ 	.short	0x0058


	//----- nvinfo : EIATTR_SW_WAR
	.align		4
.L_77:
        /*011c*/ 	.byte	0x04, 0x36
        /*011e*/ 	.short	(.L_79 - .L_78)
.L_78:
        /*0120*/ 	.word	0x00000008
.L_79:


//--------------------- .nv.info._Z22compute_active_sensorsPbPfPiP6sensorP5voxelS0_S0_iffiffP10correction --------------------------
	.section	.nv.info._Z22compute_active_sensorsPbPfPiP6sensorP5voxelS0_S0_iffiffP10correction,"",@"SHT_CUDA_INFO"
	.sectionflags	@""
	.align	4


	//----- nvinfo : EIATTR_CUDA_API_VERSION
	.align		4
        /*0000*/ 	.byte	0x04, 0x37
        /*0002*/ 	.short	(.L_81 - .L_80)
.L_80:
        /*0004*/ 	.word	0x00000082


	//----- nvinfo : EIATTR_KPARAM_INFO
	.align		4
.L_81:
        /*0008*/ 	.byte	0x04, 0x17
        /*000a*/ 	.short	(.L_83 - .L_82)
.L_82:
        /*000c*/ 	.word	0x00000000
        /*0010*/ 	.short	0x000d
        /*0012*/ 	.short	0x0050
        /*0014*/ 	.byte	0x00, 0xf5, 0x21, 0x00


	//----- nvinfo : EIATTR_KPARAM_INFO
	.align		4
.L_83:
        /*0018*/ 	.byte	0x04, 0x17
        /*001a*/ 	.short	(.L_85 - .L_84)
.L_84:
        /*001c*/ 	.word	0x00000000
        /*0020*/ 	.short	0x000c
        /*0022*/ 	.short	0x004c
        /*0024*/ 	.byte	0x00, 0xf0, 0x11, 0x00


	//----- nvinfo : EIATTR_KPARAM_INFO
	.align		4
.L_85:
        /*0028*/ 	.byte	0x04, 0x17
        /*002a*/ 	.short	(.L_87 - .L_86)
.L_86:
        /*002c*/ 	.word	0x00000000
        /*0030*/ 	.short	0x000b
        /*0032*/ 	.short	0x0048
        /*0034*/ 	.byte	0x00, 0xf0, 0x11, 0x00


	//----- nvinfo : EIATTR_KPARAM_INFO
	.align		4
.L_87:
        /*0038*/ 	.byte	0x04, 0x17
        /*003a*/ 	.short	(.L_89 - .L_88)
.L_88:
        /*003c*/ 	.word	0x00000000
        /*0040*/ 	.short	0x000a
        /*0042*/ 	.short	0x0044
        /*0044*/ 	.byte	0x00, 0xf0, 0x11, 0x00


	//----- nvinfo : EIATTR_KPARAM_INFO
	.align		4
.L_89:
        /*0048*/ 	.byte	0x04, 0x17
        /*004a*/ 	.short	(.L_91 - .L_90)
.L_90:
        /*004c*/ 	.word	0x00000000
        /*0050*/ 	.short	0x0009
        /*0052*/ 	.short	0x0040
        /*0054*/ 	.byte	0x00, 0xf0, 0x11, 0x00


	//----- nvinfo : EIATTR_KPARAM_INFO
	.align		4
.L_91:
        /*0058*/ 	.byte	0x04, 0x17
        /*005a*/ 	.short	(.L_93 - .L_92)
.L_92:
        /*005c*/ 	.word	0x00000000
        /*0060*/ 	.short	0x0008
        /*0062*/ 	.short	0x003c
        /*0064*/ 	.byte	0x00, 0xf0, 0x11, 0x00


	//----- nvinfo : EIATTR_KPARAM_INFO
	.align		4
.L_93:
        /*0068*/ 	.byte	0x04, 0x17
        /*006a*/ 	.short	(.L_95 - .L_94)
.L_94:
        /*006c*/ 	.word	0x00000000
        /*0070*/ 	.short	0x0007
        /*0072*/ 	.short	0x0038
        /*0074*/ 	.byte	0x00, 0xf0, 0x11, 0x00


	//----- nvinfo : EIATTR_KPARAM_INFO
	.align		4
.L_95:
        /*0078*/ 	.byte	0x04, 0x17
        /*007a*/ 	.short	(.L_97 - .L_96)
.L_96:
        /*007c*/ 	.word	0x00000000
        /*0080*/ 	.short	0x0006
        /*0082*/ 	.short	0x0030
        /*0084*/ 	.byte	0x00, 0xf5, 0x21, 0x00


	//----- nvinfo : EIATTR_KPARAM_INFO
	.align		4
.L_97:
        /*0088*/ 	.byte	0x04, 0x17
        /*008a*/ 	.short	(.L_99 - .L_98)
.L_98:
        /*008c*/ 	.word	0x00000000
        /*0090*/ 	.short	0x0005
        /*0092*/ 	.short	0x0028
        /*0094*/ 	.byte	0x00, 0xf5, 0x21, 0x00


	//----- nvinfo : EIATTR_KPARAM_INFO
	.align		4
.L_99:
        /*0098*/ 	.byte	0x04, 0x17
        /*009a*/ 	.short	(.L_101 - .L_100)
.L_100:
        /*009c*/ 	.word	0x00000000
        /*00a0*/ 	.short	0x0004
        /*00a2*/ 	.short	0x0020
        /*00a4*/ 	.byte	0x00, 0xf5, 0x21, 0x00


	//----- nvinfo : EIATTR_KPARAM_INFO
	.align		4
.L_101:
        /*00a8*/ 	.byte	0x04, 0x17
        /*00aa*/ 	.short	(.L_103 - .L_102)
.L_102:
        /*00ac*/ 	.word	0x00000000
        /*00b0*/ 	.short	0x0003
        /*00b2*/ 	.short	0x0018
        /*00b4*/ 	.byte	0x00, 0xf5, 0x21, 0x00


	//----- nvinfo : EIATTR_KPARAM_INFO
	.align		4
.L_103:
        /*00b8*/ 	.byte	0x04, 0x17
        /*00ba*/ 	.short	(.L_105 - .L_104)
.L_104:
        /*00bc*/ 	.word	0x00000000
        /*00c0*/ 	.short	0x0002
        /*00c2*/ 	.short	0x0010
        /*00c4*/ 	.byte	0x00, 0xf5, 0x21, 0x00


	//----- nvinfo : EIATTR_KPARAM_INFO
	.align		4
.L_105:
        /*00c8*/ 	.byte	0x04, 0x17
        /*00ca*/ 	.short	(.L_107 - .L_106)
.L_106:
        /*00cc*/ 	.word	0x00000000
        /*00d0*/ 	.short	0x0001
        /*00d2*/ 	.short	0x0008
        /*00d4*/ 	.byte	0x00, 0xf5, 0x21, 0x00


	//----- nvinfo : EIATTR_KPARAM_INFO
	.align		4
.L_107:
        /*00d8*/ 	.byte	0x04, 0x17
        /*00da*/ 	.short	(.L_109 - .L_108)
.L_108:
        /*00dc*/ 	.word	0x00000000
        /*00e0*/ 	.short	0x0000
        /*00e2*/ 	.short	0x0000
        /*00e4*/ 	.byte	0x00, 0xf5, 0x21, 0x00


	//----- nvinfo : EIATTR_SPARSE_MMA_MASK
	.align		4
.L_109:
        /*00e8*/ 	.byte	0x03, 0x50
        /*00ea*/ 	.short	0x0000


	//----- nvinfo : EIATTR_MAXREG_COUNT
	.align		4
        /*00ec*/ 	.byte	0x03, 0x1b
        /*00ee*/ 	.short	0x00ff


	//----- nvinfo : EIATTR_MERCURY_ISA_VERSION
	.align		4
        /*00f0*/ 	.byte	0x03, 0x5f
        /*00f2*/ 	.short	0x0101


	//----- nvinfo : EIATTR_VRC_CTA_INIT_COUNT
	.align		4
        /*00f4*/ 	.byte	0x02, 0x4a
	.zero		1
	.zero		1


	//----- nvinfo : EIATTR_EXIT_INSTR_OFFSETS
	.align		4
        /*00f8*/ 	.byte	0x04, 0x1c
        /*00fa*/ 	.short	(.L_111 - .L_110)


	//   ....[0]....
.L_110:
        /*00fc*/ 	.word	0x00000030


	//   ....[1]....
        /*0100*/ 	.word	0x00000f20


	//   ....[2]....
        /*0104*/ 	.word	0x00001720


	//   ....[3]....
        /*0108*/ 	.word	0x00001b50


	//----- nvinfo : EIATTR_CRS_STACK_SIZE
	.align		4
.L_111:
        /*010c*/ 	.byte	0x04, 0x1e
        /*010e*/ 	.short	(.L_113 - .L_112)
.L_112:
        /*0110*/ 	.word	0x00000000


	//----- nvinfo : EIATTR_CBANK_PARAM_SIZE
	.align		4
.L_113:
        /*0114*/ 	.byte	0x03, 0x19
        /*0116*/ 	.short	0x0058


	//----- nvinfo : EIATTR_PARAM_CBANK
	.align		4
        /*0118*/ 	.byte	0x04, 0x0a
        /*011a*/ 	.short	(.L_115 - .L_114)
	.align		4
.L_114:
        /*011c*/ 	.word	index@(.nv.constant0._Z22compute_active_sensorsPbPfPiP6sensorP5voxelS0_S0_iffiffP10correction)
        /*0120*/ 	.short	0x0380
        /*0122*/ 	.short	0x0058


	//----- nvinfo : EIATTR_SW_WAR
	.align		4
.L_115:
        /*0124*/ 	.byte	0x04, 0x36
        /*0126*/ 	.short	(.L_117 - .L_116)
.L_116:
        /*0128*/ 	.word	0x00000008
.L_117:


//--------------------- .nv.info._Z21create_anode_responseP6sensorPiPf --------------------------
	.section	.nv.info._Z21create_anode_responseP6sensorPiPf,"",@"SHT_CUDA_INFO"
	.sectionflags	@""
	.align	4


	//----- nvinfo : EIATTR_CUDA_API_VERSION
	.align		4
        /*0000*/ 	.byte	0x04, 0x37
        /*0002*/ 	.short	(.L_119 - .L_118)
.L_118:
        /*0004*/ 	.word	0x00000082


	//----- nvinfo : EIATTR_KPARAM_INFO
	.align		4
.L_119:
        /*0008*/ 	.byte	0x04, 0x17
        /*000a*/ 	.short	(.L_121 - .L_120)
.L_120:
        /*000c*/ 	.word	0x00000000
        /*0010*/ 	.short	0x0002
        /*0012*/ 	.short	0x0010
        /*0014*/ 	.byte	0x00, 0xf5, 0x21, 0x00


	//----- nvinfo : EIATTR_KPARAM_INFO
	.align		4
.L_121:
        /*0018*/ 	.byte	0x04, 0x17
        /*001a*/ 	.short	(.L_123 - .L_122)
.L_122:
        /*001c*/ 	.word	0x00000000
        /*0020*/ 	.short	0x0001
        /*0022*/ 	.short	0x0008
        /*0024*/ 	.byte	0x00, 0xf5, 0x21, 0x00


	//----- nvinfo : EIATTR_KPARAM_INFO
	.align		4
.L_123:
        /*0028*/ 	.byte	0x04, 0x17
        /*002a*/ 	.short	(.L_125 - .L_124)
.L_124:
        /*002c*/ 	.word	0x00000000
        /*0030*/ 	.short	0x0000
        /*0032*/ 	.short	0x0000
        /*0034*/ 	.byte	0x00, 0xf5, 0x21, 0x00


	//----- nvinfo : EIATTR_SPARSE_MMA_MASK
	.align		4
.L_125:
        /*0038*/ 	.byte	0x03, 0x50
        /*003a*/ 	.short	0x0000


	//----- nvinfo : EIATTR_MAXREG_COUNT
	.align		4
        /*003c*/ 	.byte	0x03, 0x1b
        /*003e*/ 	.short	0x00ff


	//----- nvinfo : EIATTR_MERCURY_ISA_VERSION
	.align		4
        /*0040*/ 	.byte	0x03, 0x5f
        /*0042*/ 	.short	0x0101


	//----- nvinfo : EIATTR_VRC_CTA_INIT_COUNT
	.align		4
        /*0044*/ 	.byte	0x02, 0x4a
	.zero		1
	.zero		1


	//----- nvinfo : EIATTR_EXIT_INSTR_OFFSETS
	.align		4
        /*0048*/ 	.byte	0x04, 0x1c
        /*004a*/ 	.short	(.L_127 - .L_126)


	//   ....[0]....
.L_126:
        /*004c*/ 	.word	0x000000c0


	//----- nvinfo : EIATTR_CBANK_PARAM_SIZE
	.align		4
.L_127:
        /*0050*/ 	.byte	0x03, 0x19
        /*0052*/ 	.short	0x0018


	//----- nvinfo : EIATTR_PARAM_CBANK
	.align		4
        /*0054*/ 	.byte	0x04, 0x0a
        /*0056*/ 	.short	(.L_129 - .L_128)
	.align		4
.L_128:
        /*0058*/ 	.word	index@(.nv.constant0._Z21create_anode_responseP6sensorPiPf)
        /*005c*/ 	.short	0x0380
        /*005e*/ 	.short	0x0018


	//----- nvinfo : EIATTR_SW_WAR
	.align		4
.L_129:
        /*0060*/ 	.byte	0x04, 0x36
        /*0062*/ 	.short	(.L_131 - .L_130)
.L_130:
        /*0064*/ 	.word	0x00000008
.L_131:


//--------------------- .nv.info._Z16initialize_anodeP6sensorffPfffS1_f --------------------------
	.section	.nv.info._Z16initialize_anodeP6sensorffPfffS1_f,"",@"SHT_CUDA_INFO"
	.sectionflags	@""
	.align	4


	//----- nvinfo : EIATTR_CUDA_API_VERSION
	.align		4
        /*0000*/ 	.byte	0x04, 0x37
        /*0002*/ 	.short	(.L_133 - .L_132)
.L_132:
        /*0004*/ 	.word	0x00000082


	//----- nvinfo : EIATTR_KPARAM_INFO
	.align		4
.L_133:
        /*0008*/ 	.byte	0x04, 0x17
        /*000a*/ 	.short	(.L_135 - .L_134)
.L_134:
        /*000c*/ 	.word	0x00000000
        /*0010*/ 	.short	0x0007
        /*0012*/ 	.short	0x0028
        /*0014*/ 	.byte	0x00, 0xf0, 0x11, 0x00


	//----- nvinfo : EIATTR_KPARAM_INFO
	.align		4
.L_135:
        /*0018*/ 	.byte	0x04, 0x17
        /*001a*/ 	.short	(.L_137 - .L_136)
.L_136:
        /*001c*/ 	.word	0x00000000
        /*0020*/ 	.short	0x0006
        /*0022*/ 	.short	0x0020
        /*0024*/ 	.byte	0x00, 0xf5, 0x21, 0x00


	//----- nvinfo : EIATTR_KPARAM_INFO
	.align		4
.L_137:
        /*0028*/ 	.byte	0x04, 0x17
        /*002a*/ 	.short	(.L_139 - .L_138)
.L_138:
        /*002c*/ 	.word	0x00000000
        /*0030*/ 	.short	0x0005
        /*0032*/ 	.short	0x001c
        /*0034*/ 	.byte	0x00, 0xf0, 0x11, 0x00


	//----- nvinfo : EIATTR_KPARAM_INFO
	.align		4
.L_139:
        /*0038*/ 	.byte	0x04, 0x17
        /*003a*/ 	.short	(.L_141 - .L_140)
.L_140:
        /*003c*/ 	.word	0x00000000
        /*0040*/ 	.short	0x0004
        /*0042*/ 	.short	0x0018
        /*0044*/ 	.byte	0x00, 0xf0, 0x11, 0x00


	//----- nvinfo : EIATTR_KPARAM_INFO
	.align		4
.L_141:
        /*0048*/ 	.byte	0x04, 0x17
        /*004a*/ 	.short	(.L_143 - .L_142)
.L_142:
        /*004c*/ 	.word	0x00000000
        /*0050*/ 	.short	0x0003
        /*0052*/ 	.short	0x0010
        /*0054*/ 	.byte	0x00, 0xf5, 0x21, 0x00


	//----- nvinfo : EIATTR_KPARAM_INFO
	.align		4
.L_143:
        /*0058*/ 	.byte	0x04, 0x17
        /*005a*/ 	.short	(.L_145 - .L_144)
.L_144:
        /*005c*/ 	.word	0x00000000
        /*0060*/ 	.short	0x0002
        /*0062*/ 	.short	0x000c
        /*0064*/ 	.byte	0x00, 0xf0, 0x11, 0x00


	//----- nvinfo : EIATTR_KPARAM_INFO
	.align		4
.L_145:
        /*0068*/ 	.byte	0x04, 0x17
        /*006a*/ 	.short	(.L_147 - .L_146)
.L_146:
        /*006c*/ 	.word	0x00000000
        /*0070*/ 	.short	0x0001
        /*0072*/ 	.short	0x0008
        /*0074*/ 	.byte	0x00, 0xf0, 0x11, 0x00


	//----- nvinfo : EIATTR_KPARAM_INFO
	.align		4
.L_147:
        /*0078*/ 	.byte	0x04, 0x17
        /*007a*/ 	.short	(.L_149 - .L_148)
.L_148:
        /*007c*/ 	.word	0x00000000
        /*0080*/ 	.short	0x0000
        /*0082*/ 	.short	0x0000
        /*0084*/ 	.byte	0x00, 0xf5, 0x21, 0x00


	//----- nvinfo : EIATTR_SPARSE_MMA_MASK
	.align		4
.L_149:
        /*0088*/ 	.byte	0x03, 0x50
        /*008a*/ 	.short	0x0000


	//----- nvinfo : EIATTR_MAXREG_COUNT
	.align		4
        /*008c*/ 	.byte	0x03, 0x1b
        /*008e*/ 	.short	0x00ff


	//----- nvinfo : EIATTR_MERCURY_ISA_VERSION
	.align		4
        /*0090*/ 	.byte	0x03, 0x5f
        /*0092*/ 	.short	0x0101


	//----- nvinfo : EIATTR_VRC_CTA_INIT_COUNT
	.align		4
        /*0094*/ 	.byte	0x02, 0x4a
	.zero		1
	.zero		1


	//----- nvinfo : EIATTR_EXIT_INSTR_OFFSETS
	.align		4
        /*0098*/ 	.byte	0x04, 0x1c
        /*009a*/ 	.short	(.L_151 - .L_150)


	//   ....[0]....
.L_150:
        /*009c*/ 	.word	0x000001d0


	//----- nvinfo : EIATTR_CBANK_PARAM_SIZE
	.align		4
.L_151:
        /*00a0*/ 	.byte	0x03, 0x19
        /*00a2*/ 	.short	0x002c


	//----- nvinfo : EIATTR_PARAM_CBANK
	.align		4
        /*00a4*/ 	.byte	0x04, 0x0a
        /*00a6*/ 	.short	(.L_153 - .L_152)
	.align		4
.L_152:
        /*00a8*/ 	.word	index@(.nv.constant0._Z16initialize_anodeP6sensorffPfffS1_f)
        /*00ac*/ 	.short	0x0380
        /*00ae*/ 	.short	0x002c


	//----- nvinfo : EIATTR_SW_WAR
	.align		4
.L_153:
        /*00b0*/ 	.byte	0x04, 0x36
        /*00b2*/ 	.short	(.L_155 - .L_154)
.L_154:
        /*00b4*/ 	.word	0x00000008
.L_155:


//--------------------- .nv.info._Z14compact_voxelsP5voxelS0_PiPbi --------------------------
	.section	.nv.info._Z14compact_voxelsP5voxelS0_PiPbi,"",@"SHT_CUDA_INFO"
	.sectionflags	@""
	.align	4


	//----- nvinfo : EIATTR_CUDA_API_VERSION
	.align		4
        /*0000*/ 	.byte	0x04, 0x37
        /*0002*/ 	.short	(.L_157 - .L_156)
.L_156:
        /*0004*/ 	.word	0x00000082


	//----- nvinfo : EIATTR_KPARAM_INFO
	.align		4
.L_157:
        /*0008*/ 	.byte	0x04, 0x17
        /*000a*/ 	.short	(.L_159 - .L_158)
.L_158:
        /*000c*/ 	.word	0x00000000
        /*0010*/ 	.short	0x0004
        /*0012*/ 	.short	0x0020
        /*0014*/ 	.byte	0x00, 0xf0, 0x11, 0x00


	//----- nvinfo : EIATTR_KPARAM_INFO
	.align		4
.L_159:
        /*0018*/ 	.byte	0x04, 0x17
        /*001a*/ 	.short	(.L_161 - .L_160)
.L_160:
        /*001c*/ 	.word	0x00000000
        /*0020*/ 	.short	0x0003
        /*0022*/ 	.short	0x0018
        /*0024*/ 	.byte	0x00, 0xf5, 0x21, 0x00


	//----- nvinfo : EIATTR_KPARAM_INFO
	.align		4
.L_161:
        /*0028*/ 	.byte	0x04, 0x17
        /*002a*/ 	.short	(.L_163 - .L_162)
.L_162:
        /*002c*/ 	.word	0x00000000
        /*0030*/ 	.short	0x0002
        /*0032*/ 	.short	0x0010
        /*0034*/ 	.byte	0x00, 0xf5, 0x21, 0x00


	//----- nvinfo : EIATTR_KPARAM_INFO
	.align		4
.L_163:
        /*0038*/ 	.byte	0x04, 0x17
        /*003a*/ 	.short	(.L_165 - .L_164)
.L_164:
        /*003c*/ 	.word	0x00000000
        /*0040*/ 	.short	0x0001
        /*0042*/ 	.short	0x0008
        /*0044*/ 	.byte	0x00, 0xf5, 0x21, 0x00


	//----- nvinfo : EIATTR_KPARAM_INFO
	.align		4
.L_165:
        /*0048*/ 	.byte	0x04, 0x17
        /*004a*/ 	.short	(.L_167 - .L_166)
.L_166:
        /*004c*/ 	.word	0x00000000
        /*0050*/ 	.short	0x0000
        /*0052*/ 	.short	0x0000
        /*0054*/ 	.byte	0x00, 0xf5, 0x21, 0x00


	//----- nvinfo : EIATTR_SPARSE_MMA_MASK
	.align		4
.L_167:
        /*0058*/ 	.byte	0x03, 0x50
        /*005a*/ 	.short	0x0000


	//----- nvinfo : EIATTR_MAXREG_COUNT
	.align		4
        /*005c*/ 	.byte	0x03, 0x1b
        /*005e*/ 	.short	0x00ff


	//----- nvinfo : EIATTR_NUM_BARRIERS
	.align		4
        /*0060*/ 	.byte	0x02, 0x4c
        /*0062*/ 	.byte	0x01
	.zero		1


	//----- nvinfo : EIATTR_MERCURY_ISA_VERSION
	.align		4
        /*0064*/ 	.byte	0x03, 0x5f
        /*0066*/ 	.short	0x0101


	//----- nvinfo : EIATTR_VRC_CTA_INIT_COUNT
	.align		4
        /*0068*/ 	.byte	0x02, 0x4a
	.zero		1
	.zero		1


	//----- nvinfo : EIATTR_EXIT_INSTR_OFFSETS
	.align		4
        /*006c*/ 	.byte	0x04, 0x1c
        /*006e*/ 	.short	(.L_169 - .L_168)


	//   ....[0]....
.L_168:
        /*0070*/ 	.word	0x000001f0


	//   ....[1]....
        /*0074*/ 	.word	0x000007e0


	//   ....[2]....
        /*0078*/ 	.word	0x00000b40


	//   ....[3]....
        /*007c*/ 	.word	0x00000d90


	//   ....[4]....
        /*0080*/ 	.word	0x00000e00


	//   ....[5]....
        /*0084*/ 	.word	0x00000ef0


	//----- nvinfo : EIATTR_CRS_STACK_SIZE
	.align		4
.L_169:
        /*0088*/ 	.byte	0x04, 0x1e
        /*008a*/ 	.short	(.L_171 - .L_170)
.L_170:
        /*008c*/ 	.word	0x00000000


	//----- nvinfo : EIATTR_CBANK_PARAM_SIZE
	.align		4
.L_171:
        /*0090*/ 	.byte	0x03, 0x19
        /*0092*/ 	.short	0x0024


	//----- nvinfo : EIATTR_PARAM_CBANK
	.align		4
        /*0094*/ 	.byte	0x04, 0x0a
        /*0096*/ 	.short	(.L_173 - .L_172)
	.align		4
.L_172:
        /*0098*/ 	.word	index@(.nv.constant0._Z14compact_voxelsP5voxelS0_PiPbi)
        /*009c*/ 	.short	0x0380
        /*009e*/ 	.short	0x0024


	//----- nvinfo : EIATTR_SW_WAR
	.align		4
.L_173:
        /*00a0*/ 	.byte	0x04, 0x36
        /*00a2*/ 	.short	(.L_175 - .L_174)
.L_174:
        /*00a4*/ 	.word	0x00000008
.L_175:


//--------------------- .nv.info._Z21create_voxels_compactP5voxelPiPbffffffff --------------------------
	.section	.nv.info._Z21create_voxels_compactP5voxelPiPbffffffff,"",@"SHT_CUDA_INFO"
	.sectionflags	@""
	.align	4


	//----- nvinfo : EIATTR_CUDA_API_VERSION
	.align		4
        /*0000*/ 	.byte	0x04, 0x37
        /*0002*/ 	.short	(.L_177 - .L_176)
.L_176:
        /*0004*/ 	.word	0x00000082


	//----- nvinfo : EIATTR_KPARAM_INFO
	.align		4
.L_177:
        /*0008*/ 	.byte	0x04, 0x17
        /*000a*/ 	.short	(.L_179 - .L_178)
.L_178:
        /*000c*/ 	.word	0x00000000
        /*0010*/ 	.short	0x000a
        /*0012*/ 	.short	0x0034
        /*0014*/ 	.byte	0x00, 0xf0, 0x11, 0x00


	//----- nvinfo : EIATTR_KPARAM_INFO
	.align		4
.L_179:
        /*0018*/ 	.byte	0x04, 0x17
        /*001a*/ 	.short	(.L_181 - .L_180)
.L_180:
        /*001c*/ 	.word	0x00000000
        /*0020*/ 	.short	0x0009
        /*0022*/ 	.short	0x0030
        /*0024*/ 	.byte	0x00, 0xf0, 0x11, 0x00


	//----- nvinfo : EIATTR_KPARAM_INFO
	.align		4
.L_181:
        /*0028*/ 	.byte	0x04, 0x17
        /*002a*/ 	.short	(.L_183 - .L_182)
.L_182:
        /*002c*/ 	.word	0x00000000
        /*0030*/ 	.short	0x0008
        /*0032*/ 	.short	0x002c
        /*0034*/ 	.byte	0x00, 0xf0, 0x11, 0x00


	//----- nvinfo : EIATTR_KPARAM_INFO
	.align		4
.L_183:
        /*0038*/ 	.byte	0x04, 0x17
        /*003a*/ 	.short	(.L_185 - .L_184)
.L_184:
        /*003c*/ 	.word	0x00000000
        /*0040*/ 	.short	0x0007
        /*0042*/ 	.short	0x0028
        /*0044*/ 	.byte	0x00, 0xf0, 0x11, 0x00


	//----- nvinfo : EIATTR_KPARAM_INFO
	.align		4
.L_185:
        /*0048*/ 	.byte	0x04, 0x17
        /*004a*/ 	.short	(.L_187 - .L_186)
.L_186:
        /*004c*/ 	.word	0x00000000
        /*0050*/ 	.short	0x0006
        /*0052*/ 	.short	0x0024
        /*0054*/ 	.byte	0x00, 0xf0, 0x11, 0x00


	//----- nvinfo : EIATTR_KPARAM_INFO
	.align		4
.L_187:
        /*0058*/ 	.byte	0x04, 0x17
        /*005a*/ 	.short	(.L_189 - .L_188)
.L_188:
        /*005c*/ 	.word	0x00000000
        /*0060*/ 	.short	0x0005
        /*0062*/ 	.short	0x0020
        /*0064*/ 	.byte	0x00, 0xf0, 0x11, 0x00


	//----- nvinfo : EIATTR_KPARAM_INFO
	.align		4
.L_189:
        /*0068*/ 	.byte	0x04, 0x17
        /*006a*/ 	.short	(.L_191 - .L_190)
.L_190:
        /*006c*/ 	.word	0x00000000
        /*0070*/ 	.short	0x0004
        /*0072*/ 	.short	0x001c
        /*0074*/ 	.byte	0x00, 0xf0, 0x11, 0x00


	//----- nvinfo : EIATTR_KPARAM_INFO
	.align		4
.L_191:
        /*0078*/ 	.byte	0x04, 0x17
        /*007a*/ 	.short	(.L_193 - .L_192)
.L_192:
        /*007c*/ 	.word	0x00000000
        /*0080*/ 	.short	0x0003
        /*0082*/ 	.short	0x0018
        /*0084*/ 	.byte	0x00, 0xf0, 0x11, 0x00


	//----- nvinfo : EIATTR_KPARAM_INFO
	.align		4
.L_193:
        /*0088*/ 	.byte	0x04, 0x17
        /*008a*/ 	.short	(.L_195 - .L_194)
.L_194:
        /*008c*/ 	.word	0x00000000
        /*0090*/ 	.short	0x0002
        /*0092*/ 	.short	0x0010
        /*0094*/ 	.byte	0x00, 0xf5, 0x21, 0x00


	//----- nvinfo : EIATTR_KPARAM_INFO
	.align		4
.L_195:
        /*0098*/ 	.byte	0x04, 0x17
        /*009a*/ 	.short	(.L_197 - .L_196)
.L_196:
        /*009c*/ 	.word	0x00000000
        /*00a0*/ 	.short	0x0001
        /*00a2*/ 	.short	0x0008
        /*00a4*/ 	.byte	0x00, 0xf5, 0x21, 0x00


	//----- nvinfo : EIATTR_KPARAM_INFO
	.align		4
.L_197:
        /*00a8*/ 	.byte	0x04, 0x17
        /*00aa*/ 	.short	(.L_199 - .L_198)
.L_198:
        /*00ac*/ 	.word	0x00000000
        /*00b0*/ 	.short	0x0000
        /*00b2*/ 	.short	0x0000
        /*00b4*/ 	.byte	0x00, 0xf5, 0x21, 0x00


	//----- nvinfo : EIATTR_SPARSE_MMA_MASK
	.align		4
.L_199:
        /*00b8*/ 	.byte	0x03, 0x50
        /*00ba*/ 	.short	0x0000


	//----- nvinfo : EIATTR_MAXREG_COUNT
	.align		4
        /*00bc*/ 	.byte	0x03, 0x1b
        /*00be*/ 	.short	0x00ff


	//----- nvinfo : EIATTR_NUM_BARRIERS
	.align		4
        /*00c0*/ 	.byte	0x02, 0x4c
        /*00c2*/ 	.byte	0x01
	.zero		1


	//----- nvinfo : EIATTR_MERCURY_ISA_VERSION
	.align		4
        /*00c4*/ 	.byte	0x03, 0x5f
        /*00c6*/ 	.short	0x0101


	//----- nvinfo : EIATTR_VRC_CTA_INIT_COUNT
	.align		4
        /*00c8*/ 	.byte	0x02, 0x4a
	.zero		1
	.zero		1


	//----- nvinfo : EIATTR_EXIT_INSTR_OFFSETS
	.align		4
        /*00cc*/ 	.byte	0x04, 0x1c
        /*00ce*/ 	.short	(.L_201 - .L_200)


	//   ....[0]....
.L_200:
        /*00d0*/ 	.word	0x00000390


	//   ....[1]....
        /*00d4*/ 	.word	0x00000460


	//----- nvinfo : EIATTR_CRS_STACK_SIZE
	.align		4
.L_201:
        /*00d8*/ 	.byte	0x04, 0x1e
        /*00da*/ 	.short	(.L_203 - .L_202)
.L_202:
        /*00dc*/ 	.word	0x00000000


	//----- nvinfo : EIATTR_CBANK_PARAM_SIZE
	.align		4
.L_203:
        /*00e0*/ 	.byte	0x03, 0x19
        /*00e2*/ 	.short	0x0038


	//----- nvinfo : EIATTR_PARAM_CBANK
	.align		4
        /*00e4*/ 	.byte	0x04, 0x0a
        /*00e6*/ 	.short	(.L_205 - .L_204)
	.align		4
.L_204:
        /*00e8*/ 	.word	index@(.nv.constant0._Z21create_voxels_compactP5voxelPiPbffffffff)
        /*00ec*/ 	.short	0x0380
        /*00ee*/ 	.short	0x0038


	//----- nvinfo : EIATTR_SW_WAR
	.align		4
.L_205:
        /*00f0*/ 	.byte	0x04, 0x36
        /*00f2*/ 	.short	(.L_207 - .L_206)
.L_206:
        /*00f4*/ 	.word	0x00000008
.L_207:


//--------------------- .nv.callgraph             --------------------------
	.section	.nv.callgraph,"",@"SHT_CUDA_CALLGRAPH"
	.align	4
	.sectionentsize	8
	.align		4
        /*0000*/ 	.word	0x00000000
	.align		4
        /*0004*/ 	.word	0xffffffff
	.align		4
        /*0008*/ 	.word	0x00000000
	.align		4
        /*000c*/ 	.word	0xfffffffe
	.align		4
        /*0010*/ 	.word	0x00000000
	.align		4
        /*0014*/ 	.word	0xfffffffd
	.align		4
        /*0018*/ 	.word	0x00000000
	.align		4
        /*001c*/ 	.word	0xfffffffc


//--------------------- .text._Z28compute_active_sensors_blockPbPfPiP6sensorP5voxelS0_S0_iffiffP10correction --------------------------
	.section	.text._Z28compute_active_sensors_blockPbPfPiP6sensorP5voxelS0_S0_iffiffP10correction,"ax",@progbits
	.align	128
        .global         _Z28compute_active_sensors_blockPbPfPiP6sensorP5voxelS0_S0_iffiffP10correction
        .type           _Z28compute_active_sensors_blockPbPfPiP6sensorP5voxelS0_S0_iffiffP10correction,@function
        .size           _Z28compute_active_sensors_blockPbPfPiP6sensorP5voxelS0_S0_iffiffP10correction,(.L_x_79 - _Z28compute_active_sensors_blockPbPfPiP6sensorP5voxelS0_S0_iffiffP10correction)
        .other          _Z28compute_active_sensors_blockPbPfPiP6sensorP5voxelS0_S0_iffiffP10correction,@"STO_CUDA_ENTRY STV_DEFAULT"
_Z28compute_active_sensors_blockPbPfPiP6sensorP5voxelS0_S0_iffiffP10correction:
.text._Z28compute_active_sensors_blockPbPfPiP6sensorP5voxelS0_S0_iffiffP10correction:
[----:B------:R-:W-:Y:S08]  /*0000*/  LDC R1, c[0x0][0x37c] ;  /* 0x0000df00ff017b82 */ /* 0x000ff00000000800 */
[----:B------:R-:W0:Y:S01]  /*0010*/  LDC R6, c[0x0][0x3b8] ;  /* 0x0000ee00ff067b82 */ /* 0x000e220000000800 */
[----:B------:R-:W0:Y:S01]  /*0020*/  LDCU UR8, c[0x0][0x360] ;  /* 0x00006c00ff0877ac */ /* 0x000e220008000800 */
[----:B------:R-:W1:Y:S01]  /*0030*/  S2R R12, SR_CTAID.X ;  /* 0x00000000000c7919 */ /* 0x000e620000002500 */
[----:B------:R-:W2:Y:S01]  /*0040*/  LDCU.64 UR6, c[0x0][0x358] ;  /* 0x00006b00ff0677ac */ /* 0x000ea20008000a00 */
[----:B0-----:R-:W-:-:S13]  /*0050*/  ISETP.LT.U32.AND P0, PT, R6, UR8, PT ;  /* 0x0000000806007c0c */ /* 0x001fda000bf01070 */
[----:B-12---:R-:W-:Y:S05]  /*0060*/  @P0 BRA `(.L_x_0) ;  /* 0x0000000c00a40947 */ /* 0x006fea0003800000 */
[----:B------:R-:W0:Y:S01]  /*0070*/  I2F.U32.RP R0, UR8 ;  /* 0x0000000800007d06 */ /* 0x000e220008209000 */
[----:B------:R-:W1:Y:S01]  /*0080*/  S2R R9, SR_TID.X ;  /* 0x0000000000097919 */ /* 0x000e620000002100 */
[----:B------:R-:W-:Y:S01]  /*0090*/  ISETP.NE.U32.AND P2, PT, RZ, UR8, PT ;  /* 0x00000008ff007c0c */ /* 0x000fe2000bf45070 */
[----:B------:R-:W2:Y:S01]  /*00a0*/  LDC.64 R24, c[0x0][0x3a0] ;  /* 0x0000e800ff187b82 */ /* 0x000ea20000000a00 */
[----:B------:R-:W-:-:S04]  /*00b0*/  IMAD.MOV.U32 R10, RZ, RZ, RZ ;  /* 0x000000ffff0a7224 */ /* 0x000fc800078e00ff */
[----:B0-----:R-:W0:Y:S01]  /*00c0*/  MUFU.RCP R0, R0 ;  /* 0x0000000000007308 */ /* 0x001e220000001000 */
[----:B--2---:R-:W-:Y:S01]  /*00d0*/  IMAD.WIDE.U32 R24, R12, 0xc, R24 ;  /* 0x0000000c0c187825 */ /* 0x004fe200078e0018 */
[----:B0-----:R-:W-:Y:S02]  /*00e0*/  IADD3 R2, PT, PT, R0, 0xffffffe, RZ ;  /* 0x0ffffffe00027810 */ /* 0x001fe40007ffe0ff */
[----:B------:R-:W0:Y:S01]  /*00f0*/  LDC R0, c[0x0][0x3c0] ;  /* 0x0000f000ff007b82 */ /* 0x000e220000000800 */
[----:B-1----:R-:W-:-:S03]  /*0100*/  SHF.L.U32 R9, R9, 0x1, RZ ;  /* 0x0000000109097819 */ /* 0x002fc600000006ff */
[----:B------:R1:W2:Y:S02]  /*0110*/  F2I.FTZ.U32.TRUNC.NTZ R3, R2 ;  /* 0x0000000200037305 */ /* 0x0002a4000021f000 */
[----:B-1----:R-:W-:Y:S02]  /*0120*/  HFMA2 R2, -RZ, RZ, 0, 0 ;  /* 0x00000000ff027431 */ /* 0x002fe400000001ff */
[----:B--2---:R-:W-:-:S04]  /*0130*/  IMAD.MOV R5, RZ, RZ, -R3 ;  /* 0x000000ffff057224 */ /* 0x004fc800078e0a03 */
[----:B------:R-:W-:-:S04]  /*0140*/  IMAD R5, R5, UR8, RZ ;  /* 0x0000000805057c24 */ /* 0x000fc8000f8e02ff */
[----:B------:R-:W-:-:S06]  /*0150*/  IMAD.HI.U32 R3, R3, R5, R2 ;  /* 0x0000000503037227 */ /* 0x000fcc00078e0002 */
[----:B------:R-:W-:-:S04]  /*0160*/  IMAD.HI.U32 R3, R3, R6, RZ ;  /* 0x0000000603037227 */ /* 0x000fc800078e00ff */
[----:B------:R-:W-:-:S04]  /*0170*/  IMAD.MOV R5, RZ, RZ, -R3 ;  /* 0x000000ffff057224 */ /* 0x000fc800078e0a03 */
[----:B------:R-:W-:-:S05]  /*0180*/  IMAD R4, R5, UR8, R6 ;  /* 0x0000000805047c24 */ /* 0x000fca000f8e0206 */
[----:B------:R-:W-:-:S13]  /*0190*/  ISETP.GE.U32.AND P0, PT, R4, UR8, PT ;  /* 0x0000000804007c0c */ /* 0x000fda000bf06070 */
[----:B------:R-:W-:Y:S01]  /*01a0*/  @P0 IADD3 R4, PT, PT, R4, -UR8, RZ ;  /* 0x8000000804040c10 */ /* 0x000fe2000fffe0ff */
[----:B------:R-:W-:-:S03]  /*01b0*/  @P0 VIADD R3, R3, 0x1 ;  /* 0x0000000103030836 */ /* 0x000fc60000000000 */
[----:B------:R-:W-:-:S13]  /*01c0*/  ISETP.GE.U32.AND P1, PT, R4, UR8, PT ;  /* 0x0000000804007c0c */ /* 0x000fda000bf26070 */
[----:B------:R-:W-:Y:S02]  /*01d0*/  @P1 IADD3 R3, PT, PT, R3, 0x1, RZ ;  /* 0x0000000103031810 */ /* 0x000fe40007ffe0ff */
[----:B------:R-:W-:-:S04]  /*01e0*/  @!P2 LOP3.LUT R3, RZ, UR8, RZ, 0x33, !PT ;  /* 0x00000008ff03ac12 */ /* 0x000fc8000f8e33ff */
[C---:B------:R-:W-:Y:S02]  /*01f0*/  ISETP.GE.U32.AND P0, PT, R3.reuse, 0x2, PT ;  /* 0x000000020300780c */ /* 0x040fe40003f06070 */
[----:B------:R-:W-:-:S11]  /*0200*/  VIMNMX.U32 R8, PT, PT, R3, 0x1, !PT ;  /* 0x0000000103087848 */ /* 0x000fd60007fe0000 */
[----:B0-----:R-:W-:Y:S05]  /*0210*/  @!P0 BRA `(.L_x_1) ;  /* 0x00000008000c8947 */ /* 0x001fea0003800000 */
[----:B------:R-:W0:Y:S01]  /*0220*/  LDC R7, c[0x0][0x3c0] ;  /* 0x0000f000ff077b82 */ /* 0x000e220000000800 */
[----:B------:R-:W-:Y:S01]  /*0230*/  LOP3.LUT R10, R8, 0xfffffffe, RZ, 0xc0, !PT ;  /* 0xfffffffe080a7812 */ /* 0x000fe200078ec0ff */
[--C-:B------:R-:W-:Y:S01]  /*0240*/  IMAD R6, R12, R6, R9.reuse ;  /* 0x000000060c067224 */ /* 0x100fe200078e0209 */
[----:B------:R-:W1:Y:S01]  /*0250*/  LDCU UR10, c[0x0][0x3c8] ;  /* 0x00007900ff0a77ac */ /* 0x000e620008000800 */
[----:B------:R-:W-:Y:S01]  /*0260*/  IMAD.MOV.U32 R5, RZ, RZ, R9 ;  /* 0x000000ffff057224 */ /* 0x000fe200078e0009 */
[----:B------:R-:W-:Y:S01]  /*0270*/  IADD3 R4, PT, PT, -R10, RZ, RZ ;  /* 0x000000ff0a047210 */ /* 0x000fe20007ffe1ff */
[----:B------:R-:W2:Y:S02]  /*0280*/  LDCU UR11, c[0x0][0x3cc] ;  /* 0x00007980ff0b77ac */ /* 0x000ea40008000800 */
[----:B------:R-:W3:Y:S01]  /*0290*/  LDC.64 R22, c[0x0][0x3a8] ;  /* 0x0000ea00ff167b82 */ /* 0x000ee20000000a00 */
[----:B------:R-:W4:Y:S01]  /*02a0*/  LDCU UR9, c[0x0][0x3bc] ;  /* 0x00007780ff0977ac */ /* 0x000f220008000800 */
[----:B------:R-:W0:Y:S01]  /*02b0*/  LDCU UR12, c[0x0][0x3c4] ;  /* 0x00007880ff0c77ac */ /* 0x000e220008000800 */
[----:B------:R-:W0:Y:S02]  /*02c0*/  LDCU.64 UR4, c[0x0][0x380] ;  /* 0x00007000ff0477ac */ /* 0x000e240008000a00 */
.L_x_10:
[----:B------:R-:W5:Y:S01]  /*02d0*/  LDC.64 R20, c[0x0][0x398] ;  /* 0x0000e600ff147b82 */ /* 0x000f620000000a00 */
[----:B------:R-:W2:Y:S04]  /*02e0*/  LDG.E R26, desc[UR6][R24.64+0x4] ;  /* 0x00000406181a7981 */ /* 0x000ea8000c1e1900 */
[----:B------:R-:W4:Y:S03]  /*02f0*/  LDG.E R11, desc[UR6][R24.64] ;  /* 0x00000006180b7981 */ /* 0x000f26000c1e1900 */
[----:B------:R-:W1:Y:S01]  /*0300*/  LDC.64 R28, c[0x0][0x3b0] ;  /* 0x0000ec00ff1c7b82 */ /* 0x000e620000000a00 */
[----:B0-----:R-:W0:Y:S07]  /*0310*/  MUFU.RCP R30, R7 ;  /* 0x00000007001e7308 */ /* 0x001e2e0000001000 */
[----:B------:R-:W0:Y:S01]  /*0320*/  LDC.64 R16, c[0x0][0x390] ;  /* 0x0000e400ff107b82 */ /* 0x000e220000000a00 */
[----:B-----5:R-:W-:Y:S01]  /*0330*/  IMAD.WIDE R20, R5, 0xc, R20 ;  /* 0x0000000c05147825 */ /* 0x020fe200078e0214 */
[----:B------:R-:W-:-:S06]  /*0340*/  IADD3.X R18, P1, PT, R6, UR4, RZ, PT, !PT ;  /* 0x0000000406127c10 */ /* 0x000fcc000bf3e4ff */
[----:B------:R-:W5:Y:S01]  /*0350*/  LDC.64 R14, c[0x0][0x388] ;  /* 0x0000e200ff0e7b82 */ /* 0x000f620000000a00 */
[----:B------:R-:W1:Y:S02]  /*0360*/  LDG.E R3, desc[UR6][R20.64] ;  /* 0x0000000614037981 */ /* 0x000e64000c1e1900 */
[----:B-1----:R-:W-:-:S04]  /*0370*/  IMAD.WIDE R28, R3, 0x4, R28 ;  /* 0x00000004031c7825 */ /* 0x002fc800078e021c */
[----:B---3--:R-:W-:Y:S02]  /*0380*/  IMAD.WIDE R2, R3, 0x4, R22 ;  /* 0x0000000403027825 */ /* 0x008fe400078e0216 */
[----:B------:R-:W2:Y:S04]  /*0390*/  LDG.E R29, desc[UR6][R28.64] ;  /* 0x000000061c1d7981 */ /* 0x000ea8000c1e1900 */
[----:B------:R1:W4:Y:S01]  /*03a0*/  LDG.E R2, desc[UR6][R2.64] ;  /* 0x0000000602027981 */ /* 0x000322000c1e1900 */
[C---:B------:R-:W-:Y:S01]  /*03b0*/  LEA.HI.X.SX32 R19, R6.reuse, UR5, 0x1, P1 ;  /* 0x0000000506137c11 */ /* 0x040fe200088f0eff */
[----:B0-----:R-:W-:-:S04]  /*03c0*/  IMAD.WIDE R16, R6, 0x4, R16 ;  /* 0x0000000406107825 */ /* 0x001fc800078e0210 */
[----:B-1----:R-:W-:-:S04]  /*03d0*/  FFMA R3, R30, -R7, 1 ;  /* 0x3f8000001e037423 */ /* 0x002fc80000000807 */
[----:B------:R-:W-:Y:S01]  /*03e0*/  FFMA R30, R30, R3, R30 ;  /* 0x000000031e1e7223 */ /* 0x000fe2000000001e */
[----:B------:R-:W-:Y:S01]  /*03f0*/  BSSY.RECONVERGENT B0, `(.L_x_2) ;  /* 0x0000011000007945 */ /* 0x000fe20003800200 */
[----:B-----5:R-:W-:-:S04]  /*0400*/  IMAD.WIDE R14, R6, 0x4, R14 ;  /* 0x00000004060e7825 */ /* 0x020fc800078e020e */
[----:B--2---:R-:W-:Y:S01]  /*0410*/  FADD R26, R26, -R29 ;  /* 0x8000001d1a1a7221 */ /* 0x004fe20000000000 */
[----:B----4-:R-:W-:-:S04]  /*0420*/  FADD R13, R11, -R2 ;  /* 0x800000020b0d7221 */ /* 0x010fc80000000000 */
[----:B------:R-:W-:-:S04]  /*0430*/  FSETP.GTU.AND P0, PT, |R26|, UR9, PT ;  /* 0x000000091a007c0b */ /* 0x000fc8000bf0c200 */
[----:B------:R-:W-:-:S04]  /*0440*/  FSETP.LE.AND P0, PT, |R13|, UR9, !P0 ;  /* 0x000000090d007c0b */ /* 0x000fc8000c703200 */
[----:B------:R-:W-:Y:S01]  /*0450*/  SEL R11, RZ, 0x1, !P0 ;  /* 0x00000001ff0b7807 */ /* 0x000fe20004000000 */
[----:B------:R-:W-:-:S04]  /*0460*/  FADD R3, R13, -UR10 ;  /* 0x8000000a0d037e21 */ /* 0x000fc80008000000 */
[----:B------:R0:W-:Y:S04]  /*0470*/  STG.E.U8 desc[UR6][R18.64+-0x1], R11 ;  /* 0xffffff0b12007986 */ /* 0x0001e8000c101106 */
[----:B------:R0:W-:Y:S01]  /*0480*/  STG.E desc[UR6][R16.64], R11 ;  /* 0x0000000b10007986 */ /* 0x0001e2000c101906 */
[----:B------:R-:W1:Y:S01]  /*0490*/  FCHK P0, R3, R7 ;  /* 0x0000000703007302 */ /* 0x000e620000000000 */
[----:B------:R-:W-:-:S04]  /*04a0*/  FFMA R2, R3, R30, RZ ;  /* 0x0000001e03027223 */ /* 0x000fc800000000ff */
[----:B------:R-:W-:-:S04]  /*04b0*/  FFMA R13, R2, -R7, R3 ;  /* 0x80000007020d7223 */ /* 0x000fc80000000003 */
[----:B------:R-:W-:Y:S01]  /*04c0*/  FFMA R2, R30, R13, R2 ;  /* 0x0000000d1e027223 */ /* 0x000fe20000000002 */
[----:B01----:R-:W-:Y:S06]  /*04d0*/  @!P0 BRA `(.L_x_3) ;  /* 0x0000000000088947 */ /* 0x003fec0003800000 */
[----:B------:R-:W-:-:S07]  /*04e0*/  MOV R30, 0x500 ;  /* 0x00000500001e7802 */ /* 0x000fce0000000f00 */
[----:B------:R-:W-:Y:S05]  /*04f0*/  CALL.REL.NOINC `($__internal_0_$__cuda_sm3x_div_rn_noftz_f32_slowpath) ;  /* 0x0000000c00347944 */ /* 0x000fea0003c00000 */
.L_x_3:
[----:B------:R-:W-:Y:S05]  /*0500*/  BSYNC.RECONVERGENT B0 ;  /* 0x0000000000007941 */ /* 0x000fea0003800200 */
.L_x_2:
[----:B------:R-:W0:Y:S01]  /*0510*/  MUFU.RCP R30, R7 ;  /* 0x00000007001e7308 */ /* 0x000e220000001000 */
[----:B------:R-:W-:Y:S01]  /*0520*/  I2FP.F32.U32 R11, R11 ;  /* 0x0000000b000b7245 */ /* 0x000fe20000201000 */
[----:B------:R-:W-:Y:S01]  /*0530*/  FADD R32, R26, -UR11 ;  /* 0x8000000b1a207e21 */ /* 0x000fe20008000000 */
[----:B------:R-:W-:Y:S03]  /*0540*/  BSSY.RECONVERGENT B0, `(.L_x_4) ;  /* 0x000000e000007945 */ /* 0x000fe60003800200 */
[----:B------:R-:W-:Y:S02]  /*0550*/  FFMA R28, R11, R2, 0.5 ;  /* 0x3f0000000b1c7423 */ /* 0x000fe40000000002 */
[----:B------:R-:W1:Y:S08]  /*0560*/  FCHK P0, R32, R7 ;  /* 0x0000000720007302 */ /* 0x000e700000000000 */
[----:B------:R-:W2:Y:S01]  /*0570*/  F2I.FLOOR.NTZ R28, R28 ;  /* 0x0000001c001c7305 */ /* 0x000ea20000207100 */
[----:B0-----:R-:W-:-:S04]  /*0580*/  FFMA R3, R30, -R7, 1 ;  /* 0x3f8000001e037423 */ /* 0x001fc80000000807 */
[----:B------:R-:W-:-:S04]  /*0590*/  FFMA R2, R30, R3, R30 ;  /* 0x000000031e027223 */ /* 0x000fc8000000001e */
[----:B------:R-:W-:-:S04]  /*05a0*/  FFMA R3, R2, R32, RZ ;  /* 0x0000002002037223 */ /* 0x000fc800000000ff */
[----:B------:R-:W-:-:S04]  /*05b0*/  FFMA R26, R3, -R7, R32 ;  /* 0x80000007031a7223 */ /* 0x000fc80000000020 */
[----:B------:R-:W-:Y:S01]  /*05c0*/  FFMA R30, R2, R26, R3 ;  /* 0x0000001a021e7223 */ /* 0x000fe20000000003 */
[----:B-12---:R-:W-:Y:S06]  /*05d0*/  @!P0 BRA `(.L_x_5) ;  /* 0x0000000000108947 */ /* 0x006fec0003800000 */
[----:B------:R-:W-:Y:S01]  /*05e0*/  IMAD.MOV.U32 R3, RZ, RZ, R32 ;  /* 0x000000ffff037224 */ /* 0x000fe200078e0020 */
[----:B------:R-:W-:-:S07]  /*05f0*/  MOV R30, 0x610 ;  /* 0x00000610001e7802 */ /* 0x000fce0000000f00 */
[----:B------:R-:W-:Y:S05]  /*0600*/  CALL.REL.NOINC `($__internal_0_$__cuda_sm3x_div_rn_noftz_f32_slowpath) ;  /* 0x0000000800f07944 */ /* 0x000fea0003c00000 */
[----:B------:R-:W-:-:S07]  /*0610*/  MOV R30, R2 ;  /* 0x00000002001e7202 */ /* 0x000fce0000000f00 */
.L_x_5:
[----:B------:R-:W-:Y:S05]  /*0620*/  BSYNC.RECONVERGENT B0 ;  /* 0x0000000000007941 */ /* 0x000fea0003800200 */
.L_x_4:
[----:B------:R-:W0:Y:S01]  /*0630*/  LDC.64 R2, c[0x0][0x3c0] ;  /* 0x0000f000ff027b82 */ /* 0x000e220000000a00 */
[----:B------:R-:W-:-:S06]  /*0640*/  FFMA R11, R11, R30, 0.5 ;  /* 0x3f0000000b0b7423 */ /* 0x000fcc000000001e */
[----:B------:R-:W0:Y:S01]  /*0650*/  F2I.FLOOR.NTZ R11, R11 ;  /* 0x0000000b000b7305 */ /* 0x000e220000207100 */
[----:B------:R-:W1:Y:S08]  /*0660*/  LDC.64 R26, c[0x0][0x3d0] ;  /* 0x0000f400ff1a7b82 */ /* 0x000e700000000a00 */
[----:B------:R-:W2:Y:S01]  /*0670*/  LDC.64 R30, c[0x0][0x3b0] ;  /* 0x0000ec00ff1e7b82 */ /* 0x000ea20000000a00 */
[----:B0-----:R-:W-:-:S04]  /*0680*/  IMAD R3, R28, R3, R11 ;  /* 0x000000031c037224 */ /* 0x001fc800078e020b */
[----:B-1----:R-:W-:-:S06]  /*0690*/  IMAD.WIDE R34, R3, 0xc, R26 ;  /* 0x0000000c03227825 */ /* 0x002fcc00078e021a */
[----:B------:R-:W3:Y:S04]  /*06a0*/  LDG.E R35, desc[UR6][R34.64+0x8] ;  /* 0x0000080622237981 */ /* 0x000ee8000c1e1900 */
[----:B---3--:R0:W-:Y:S04]  /*06b0*/  STG.E desc[UR6][R14.64], R35 ;  /* 0x000000230e007986 */ /* 0x0081e8000c101906 */
[----:B------:R-:W2:Y:S04]  /*06c0*/  LDG.E R21, desc[UR6][R20.64+0xc] ;  /* 0x00000c0614157981 */ /* 0x000ea8000c1e1900 */
[----:B------:R-:W3:Y:S04]  /*06d0*/  LDG.E R28, desc[UR6][R24.64+0x4] ;  /* 0x00000406181c7981 */ /* 0x000ee8000c1e1900 */
[----:B------:R-:W4:Y:S01]  /*06e0*/  LDG.E R3, desc[UR6][R24.64] ;  /* 0x0000000618037981 */ /* 0x000f22000c1e1900 */
[----:B--2---:R-:W-:-:S04]  /*06f0*/  IMAD.WIDE R30, R21, 0x4, R30 ;  /* 0x00000004151e7825 */ /* 0x004fc800078e021e */
[----:B------:R-:W-:Y:S02]  /*0700*/  IMAD.WIDE R32, R21, 0x4, R22 ;  /* 0x0000000415207825 */ /* 0x000fe400078e0216 */
[----:B------:R-:W3:Y:S04]  /*0710*/  LDG.E R31, desc[UR6][R30.64] ;  /* 0x000000061e1f7981 */ /* 0x000ee8000c1e1900 */
[----:B------:R-:W4:Y:S01]  /*0720*/  LDG.E R32, desc[UR6][R32.64] ;  /* 0x0000000620207981 */ /* 0x000f22000c1e1900 */
[----:B------:R-:W1:Y:S01]  /*0730*/  MUFU.RCP R13, R2 ;  /* 0x00000002000d7308 */ /* 0x000e620000001000 */
[----:B------:R-:W-:Y:S01]  /*0740*/  BSSY.RECONVERGENT B0, `(.L_x_6) ;  /* 0x0000014000007945 */ /* 0x000fe20003800200 */
[----:B-1----:R-:W-:Y:S01]  /*0750*/  FFMA R20, R13, -R2, 1 ;  /* 0x3f8000000d147423 */ /* 0x002fe20000000802 */
[----:B---3--:R-:W-:Y:S01]  /*0760*/  FADD R28, R28, -R31 ;  /* 0x8000001f1c1c7221 */ /* 0x008fe20000000000 */
        /* <DEDUP_REMOVED lines=8> */
[----:B------:R-:W-:-:S04]  /*07f0*/  FFMA R3, R13, R20, R13 ;  /* 0x000000140d037223 */ /* 0x000fc8000000000d */
[----:B------:R-:W-:-:S04]  /*0800*/  FFMA R13, R3, R30, RZ ;  /* 0x0000001e030d7223 */ /* 0x000fc800000000ff */
[----:B------:R-:W-:-:S04]  /*0810*/  FFMA R20, R13, -R2, R30 ;  /* 0x800000020d147223 */ /* 0x000fc8000000001e */
[----:B------:R-:W-:Y:S01]  /*0820*/  FFMA R3, R3, R20, R13 ;  /* 0x0000001403037223 */ /* 0x000fe2000000000d */
[----:B01----:R-:W-:Y:S06]  /*0830*/  @!P0 BRA `(.L_x_7) ;  /* 0x0000000000108947 */ /* 0x003fec0003800000 */
[----:B------:R-:W-:Y:S01]  /*0840*/  IMAD.MOV.U32 R3, RZ, RZ, R30 ;  /* 0x000000ffff037224 */ /* 0x000fe200078e001e */
[----:B------:R-:W-:-:S07]  /*0850*/  MOV R30, 0x870 ;  /* 0x00000870001e7802 */ /* 0x000fce0000000f00 */
[----:B------:R-:W-:Y:S05]  /*0860*/  CALL.REL.NOINC `($__internal_0_$__cuda_sm3x_div_rn_noftz_f32_slowpath) ;  /* 0x0000000800587944 */ /* 0x000fea0003c00000 */
[----:B------:R-:W-:-:S07]  /*0870*/  MOV R3, R2 ;  /* 0x0000000200037202 */ /* 0x000fce0000000f00 */
.L_x_7:
[----:B------:R-:W-:Y:S05]  /*0880*/  BSYNC.RECONVERGENT B0 ;  /* 0x0000000000007941 */ /* 0x000fea0003800200 */
.L_x_6:
[----:B------:R-:W0:Y:S01]  /*0890*/  MUFU.RCP R2, R7 ;  /* 0x0000000700027308 */ /* 0x000e220000001000 */
[----:B------:R-:W-:Y:S01]  /*08a0*/  FADD R28, R28, -UR11 ;  /* 0x8000000b1c1c7e21 */ /* 0x000fe20008000000 */
[----:B------:R-:W-:Y:S01]  /*08b0*/  I2FP.F32.U32 R16, R11 ;  /* 0x0000000b00107245 */ /* 0x000fe20000201000 */
[----:B------:R-:W-:Y:S04]  /*08c0*/  BSSY.RECONVERGENT B0, `(.L_x_8) ;  /* 0x000000d000007945 */ /* 0x000fe80003800200 */
[----:B------:R-:W-:Y:S01]  /*08d0*/  FFMA R3, R16, R3, 0.5 ;  /* 0x3f00000010037423 */ /* 0x000fe20000000003 */
[----:B------:R-:W1:Y:S01]  /*08e0*/  FCHK P0, R28, R7 ;  /* 0x000000071c007302 */ /* 0x000e620000000000 */
[----:B0-----:R-:W-:-:S04]  /*08f0*/  FFMA R11, R2, -R7, 1 ;  /* 0x3f800000020b7423 */ /* 0x001fc80000000807 */
[----:B------:R-:W-:-:S03]  /*0900*/  FFMA R2, R2, R11, R2 ;  /* 0x0000000b02027223 */ /* 0x000fc60000000002 */
[----:B------:R0:W2:Y:S01]  /*0910*/  F2I.FLOOR.NTZ R11, R3 ;  /* 0x00000003000b7305 */ /* 0x0000a20000207100 */
[----:B------:R-:W-:-:S04]  /*0920*/  FFMA R13, R2, R28, RZ ;  /* 0x0000001c020d7223 */ /* 0x000fc800000000ff */
[----:B------:R-:W-:-:S04]  /*0930*/  FFMA R18, R13, -R7, R28 ;  /* 0x800000070d127223 */ /* 0x000fc8000000001c */
[----:B------:R-:W-:Y:S01]  /*0940*/  FFMA R2, R2, R18, R13 ;  /* 0x0000001202027223 */ /* 0x000fe2000000000d */
[----:B01----:R-:W-:Y:S06]  /*0950*/  @!P0 BRA `(.L_x_9) ;  /* 0x00000000000c8947 */ /* 0x003fec0003800000 */
[----:B------:R-:W-:Y:S01]  /*0960*/  IMAD.MOV.U32 R3, RZ, RZ, R28 ;  /* 0x000000ffff037224 */ /* 0x000fe200078e001c */
[----:B------:R-:W-:-:S07]  /*0970*/  MOV R30, 0x990 ;  /* 0x00000990001e7802 */ /* 0x000fce0000000f00 */
[----:B--2---:R-:W-:Y:S05]  /*0980*/  CALL.REL.NOINC `($__internal_0_$__cuda_sm3x_div_rn_noftz_f32_slowpath) ;  /* 0x0000000800107944 */ /* 0x004fea0003c00000 */
.L_x_9:
[----:B------:R-:W-:Y:S05]  /*0990*/  BSYNC.RECONVERGENT B0 ;  /* 0x0000000000007941 */ /* 0x000fea0003800200 */
.L_x_8:
[----:B------:R-:W-:-:S06]  /*09a0*/  FFMA R2, R16, R2, 0.5 ;  /* 0x3f00000010027423 */ /* 0x000fcc0000000002 */
[----:B------:R-:W2:Y:S02]  /*09b0*/  F2I.FLOOR.NTZ R2, R2 ;  /* 0x0000000200027305 */ /* 0x000ea40000207100 */
[----:B--2---:R-:W-:-:S04]  /*09c0*/  IMAD R11, R11, UR12, R2 ;  /* 0x0000000c0b0b7c24 */ /* 0x004fc8000f8e0202 */
[----:B------:R-:W-:-:S06]  /*09d0*/  IMAD.WIDE R26, R11, 0xc, R26 ;  /* 0x0000000c0b1a7825 */ /* 0x000fcc00078e021a */
[----:B------:R-:W2:Y:S01]  /*09e0*/  LDG.E R27, desc[UR6][R26.64+0x8] ;  /* 0x000008061a1b7981 */ /* 0x000ea2000c1e1900 */
[----:B------:R-:W-:Y:S01]  /*09f0*/  IADD3 R4, PT, PT, R4, 0x2, RZ ;  /* 0x0000000204047810 */ /* 0x000fe20007ffe0ff */
[----:B------:R-:W-:Y:S01]  /*0a00*/  VIADD R5, R5, 0x2 ;  /* 0x0000000205057836 */ /* 0x000fe20000000000 */
[----:B------:R-:W-:Y:S02]  /*0a10*/  IADD3 R6, PT, PT, R6, 0x2, RZ ;  /* 0x0000000206067810 */ /* 0x000fe40007ffe0ff */
[----:B------:R-:W-:Y:S01]  /*0a20*/  ISETP.NE.AND P0, PT, R4, RZ, PT ;  /* 0x000000ff0400720c */ /* 0x000fe20003f05270 */
[----:B--2---:R0:W-:-:S12]  /*0a30*/  STG.E desc[UR6][R14.64+0x4], R27 ;  /* 0x0000041b0e007986 */ /* 0x0041d8000c101906 */
[----:B------:R-:W-:Y:S05]  /*0a40*/  @P0 BRA `(.L_x_10) ;  /* 0xfffffff800200947 */ /* 0x000fea000383ffff */
.L_x_1:
[----:B------:R-:W-:-:S04]  /*0a50*/  LOP3.LUT R8, R8, 0x1, RZ, 0xc0, !PT ;  /* 0x0000000108087812 */ /* 0x000fc800078ec0ff */
[----:B------:R-:W-:-:S13]  /*0a60*/  ISETP.NE.U32.AND P0, PT, R8, 0x1, PT ;  /* 0x000000010800780c */ /* 0x000fda0003f05070 */
[----:B------:R-:W-:Y:S05]  /*0a70*/  @P0 BRA `(.L_x_0) ;  /* 0x0000000400200947 */ /* 0x000fea0003800000 */
[----:B------:R-:W1:Y:S01]  /*0a80*/  LDC.64 R2, c[0x0][0x398] ;  /* 0x0000e600ff027b82 */ /* 0x000e620000000a00 */
[----:B------:R-:W-:Y:S01]  /*0a90*/  IMAD.IADD R7, R9, 0x1, R10 ;  /* 0x0000000109077824 */ /* 0x000fe200078e020a */
[----:B------:R-:W2:Y:S01]  /*0aa0*/  LDG.E R6, desc[UR6][R24.64+0x4] ;  /* 0x0000040618067981 */ /* 0x000ea2000c1e1900 */
[----:B------:R-:W3:Y:S03]  /*0ab0*/  LDCU.64 UR4, c[0x0][0x3b8] ;  /* 0x00007700ff0477ac */ /* 0x000ee60008000a00 */
[----:B------:R-:W4:Y:S01]  /*0ac0*/  LDG.E R10, desc[UR6][R24.64] ;  /* 0x00000006180a7981 */ /* 0x000f22000c1e1900 */
[----:B------:R-:W5:Y:S01]  /*0ad0*/  LDCU.64 UR10, c[0x0][0x380] ;  /* 0x00007000ff0a77ac */ /* 0x000f620008000a00 */
[----:B------:R-:W3:Y:S08]  /*0ae0*/  LDC.64 R8, c[0x0][0x3b0] ;  /* 0x0000ec00ff087b82 */ /* 0x000ef00000000a00 */
[----:B------:R-:W5:Y:S01]  /*0af0*/  LDC.64 R4, c[0x0][0x3a8] ;  /* 0x0000ea00ff047b82 */ /* 0x000f620000000a00 */
[----:B-1----:R-:W-:-:S07]  /*0b00*/  IMAD.WIDE R2, R7, 0xc, R2 ;  /* 0x0000000c07027825 */ /* 0x002fce00078e0202 */
[----:B0-----:R-:W0:Y:S01]  /*0b10*/  LDC R15, c[0x0][0x3c0] ;  /* 0x0000f000ff0f7b82 */ /* 0x001e220000000800 */
[----:B------:R-:W3:Y:S02]  /*0b20*/  LDG.E R3, desc[UR6][R2.64] ;  /* 0x0000000602037981 */ /* 0x000ee4000c1e1900 */
[----:B---3--:R-:W-:-:S04]  /*0b30*/  IMAD.WIDE R8, R3, 0x4, R8 ;  /* 0x0000000403087825 */ /* 0x008fc800078e0208 */
[----:B-----5:R-:W-:Y:S02]  /*0b40*/  IMAD.WIDE R4, R3, 0x4, R4 ;  /* 0x0000000403047825 */ /* 0x020fe400078e0204 */
[----:B------:R-:W2:Y:S01]  /*0b50*/  LDG.E R9, desc[UR6][R8.64] ;  /* 0x0000000608097981 */ /* 0x000ea2000c1e1900 */
[----:B------:R-:W1:Y:S03]  /*0b60*/  LDC.64 R2, c[0x0][0x390] ;  /* 0x0000e400ff027b82 */ /* 0x000e660000000a00 */
[----:B------:R-:W4:Y:S01]  /*0b70*/  LDG.E R5, desc[UR6][R4.64] ;  /* 0x0000000604057981 */ /* 0x000f22000c1e1900 */
[----:B------:R-:W-:Y:S01]  /*0b80*/  IMAD R7, R12, UR4, R7 ;  /* 0x000000040c077c24 */ /* 0x000fe2000f8e0207 */
[----:B------:R-:W3:Y:S01]  /*0b90*/  LDCU UR4, c[0x0][0x3c8] ;  /* 0x00007900ff0477ac */ /* 0x000ee20008000800 */
[----:B0-----:R-:W0:Y:S01]  /*0ba0*/  MUFU.RCP R16, R15 ;  /* 0x0000000f00107308 */ /* 0x001e220000001000 */
[----:B------:R-:W-:Y:S01]  /*0bb0*/  BSSY.RECONVERGENT B0, `(.L_x_11) ;  /* 0x0000016000007945 */ /* 0x000fe20003800200 */
[----:B--2---:R-:W-:Y:S01]  /*0bc0*/  FADD R6, R6, -R9 ;  /* 0x8000000906067221 */ /* 0x004fe20000000000 */
[----:B----4-:R-:W-:-:S04]  /*0bd0*/  FADD R13, R10, -R5 ;  /* 0x800000050a0d7221 */ /* 0x010fc80000000000 */
[----:B------:R-:W-:Y:S02]  /*0be0*/  FSETP.GTU.AND P0, PT, |R6|, UR5, PT ;  /* 0x0000000506007c0b */ /* 0x000fe4000bf0c200 */
[----:B------:R-:W-:Y:S02]  /*0bf0*/  IADD3 R10, P1, PT, R7, UR10, RZ ;  /* 0x0000000a070a7c10 */ /* 0x000fe4000ff3e0ff */
[----:B------:R-:W-:Y:S01]  /*0c00*/  FSETP.LE.AND P0, PT, |R13|, UR5, !P0 ;  /* 0x000000050d007c0b */ /* 0x000fe2000c703200 */
[C---:B-1----:R-:W-:Y:S01]  /*0c10*/  IMAD.WIDE R8, R7.reuse, 0x4, R2 ;  /* 0x0000000407087825 */ /* 0x042fe200078e0202 */
[----:B------:R-:W-:Y:S02]  /*0c20*/  LEA.HI.X.SX32 R11, R7, UR11, 0x1, P1 ;  /* 0x0000000b070b7c11 */ /* 0x000fe400088f0eff */
[----:B------:R-:W-:Y:S01]  /*0c30*/  SEL R5, RZ, 0x1, !P0 ;  /* 0x00000001ff057807 */ /* 0x000fe20004000000 */
[----:B---3--:R-:W-:-:S04]  /*0c40*/  FADD R14, R13, -UR4 ;  /* 0x800000040d0e7e21 */ /* 0x008fc80008000000 */
[----:B------:R1:W-:Y:S04]  /*0c50*/  STG.E.U8 desc[UR6][R10.64], R5 ;  /* 0x000000050a007986 */ /* 0x0003e8000c101106 */
[----:B------:R1:W-:Y:S01]  /*0c60*/  STG.E desc[UR6][R8.64], R5 ;  /* 0x0000000508007986 */ /* 0x0003e2000c101906 */
[----:B------:R-:W2:Y:S01]  /*0c70*/  FCHK P0, R14, R15 ;  /* 0x0000000f0e007302 */ /* 0x000ea20000000000 */
[----:B0-----:R-:W-:-:S04]  /*0c80*/  FFMA R3, R16, -R15, 1 ;  /* 0x3f80000010037423 */ /* 0x001fc8000000080f */
[----:B------:R-:W-:-:S04]  /*0c90*/  FFMA R2, R16, R3, R16 ;  /* 0x0000000310027223 */ /* 0x000fc80000000010 */
[----:B------:R-:W-:-:S04]  /*0ca0*/  FFMA R3, R2, R14, RZ ;  /* 0x0000000e02037223 */ /* 0x000fc800000000ff */
[----:B------:R-:W-:-:S04]  /*0cb0*/  FFMA R4, R3, -R15, R14 ;  /* 0x8000000f03047223 */ /* 0x000fc8000000000e */
[----:B------:R-:W-:Y:S01]  /*0cc0*/  FFMA R2, R2, R4, R3 ;  /* 0x0000000402027223 */ /* 0x000fe20000000003 */
[----:B-12---:R-:W-:Y:S06]  /*0cd0*/  @!P0 BRA `(.L_x_12) ;  /* 0x00000000000c8947 */ /* 0x006fec0003800000 */
[----:B------:R-:W-:Y:S02]  /*0ce0*/  MOV R3, R14 ;  /* 0x0000000e00037202 */ /* 0x000fe40000000f00 */
[----:B------:R-:W-:-:S07]  /*0cf0*/  MOV R30, 0xd10 ;  /* 0x00000d10001e7802 */ /* 0x000fce0000000f00 */
[----:B------:R-:W-:Y:S05]  /*0d00*/  CALL.REL.NOINC `($__internal_0_$__cuda_sm3x_div_rn_noftz_f32_slowpath) ;  /* 0x0000000400307944 */ /* 0x000fea0003c00000 */
.L_x_12:
[----:B------:R-:W-:Y:S05]  /*0d10*/  BSYNC.RECONVERGENT B0 ;  /* 0x0000000000007941 */ /* 0x000fea0003800200 */
.L_x_11:
[----:B------:R-:W0:Y:S01]  /*0d20*/  LDC R9, c[0x0][0x3c0] ;  /* 0x0000f000ff097b82 */ /* 0x000e220000000800 */
[----:B------:R-:W1:Y:S01]  /*0d30*/  LDCU UR4, c[0x0][0x3cc] ;  /* 0x00007980ff0477ac */ /* 0x000e620008000800 */
[----:B------:R-:W-:Y:S01]  /*0d40*/  I2FP.F32.U32 R5, R5 ;  /* 0x0000000500057245 */ /* 0x000fe20000201000 */
[----:B------:R-:W-:Y:S04]  /*0d50*/  BSSY.RECONVERGENT B0, `(.L_x_13) ;  /* 0x0000010000007945 */ /* 0x000fe80003800200 */
[----:B------:R-:W-:-:S06]  /*0d60*/  FFMA R4, R5, R2, 0.5 ;  /* 0x3f00000005047423 */ /* 0x000fcc0000000002 */
[----:B------:R-:W-:Y:S01]  /*0d70*/  F2I.FLOOR.NTZ R4, R4 ;  /* 0x0000000400047305 */ /* 0x000fe20000207100 */
[----:B-1----:R-:W-:-:S07]  /*0d80*/  FADD R8, R6, -UR4 ;  /* 0x8000000406087e21 */ /* 0x002fce0008000000 */
[----:B0-----:R-:W0:Y:S08]  /*0d90*/  MUFU.RCP R10, R9 ;  /* 0x00000009000a7308 */ /* 0x001e300000001000 */
[----:B------:R-:W1:Y:S01]  /*0da0*/  FCHK P0, R8, R9 ;  /* 0x0000000908007302 */ /* 0x000e620000000000 */
[----:B0-----:R-:W-:-:S04]  /*0db0*/  FFMA R3, R10, -R9, 1 ;  /* 0x3f8000000a037423 */ /* 0x001fc80000000809 */
[----:B------:R-:W-:-:S04]  /*0dc0*/  FFMA R2, R10, R3, R10 ;  /* 0x000000030a027223 */ /* 0x000fc8000000000a */
[----:B------:R-:W-:-:S04]  /*0dd0*/  FFMA R3, R2, R8, RZ ;  /* 0x0000000802037223 */ /* 0x000fc800000000ff */
[----:B------:R-:W-:-:S04]  /*0de0*/  FFMA R6, R3, -R9, R8 ;  /* 0x8000000903067223 */ /* 0x000fc80000000008 */
[----:B------:R-:W-:Y:S01]  /*0df0*/  FFMA R6, R2, R6, R3 ;  /* 0x0000000602067223 */ /* 0x000fe20000000003 */
[----:B-1----:R-:W-:Y:S06]  /*0e00*/  @!P0 BRA `(.L_x_14) ;  /* 0x0000000000108947 */ /* 0x002fec0003800000 */
[----:B------:R-:W-:Y:S01]  /*0e10*/  IMAD.MOV.U32 R3, RZ, RZ, R8 ;  /* 0x000000ffff037224 */ /* 0x000fe200078e0008 */
[----:B------:R-:W-:-:S07]  /*0e20*/  MOV R30, 0xe40 ;  /* 0x00000e40001e7802 */ /* 0x000fce0000000f00 */
[----:B------:R-:W-:Y:S05]  /*0e30*/  CALL.REL.NOINC `($__internal_0_$__cuda_sm3x_div_rn_noftz_f32_slowpath) ;  /* 0x0000000000e47944 */ /* 0x000fea0003c00000 */
[----:B------:R-:W-:-:S07]  /*0e40*/  MOV R6, R2 ;  /* 0x0000000200067202 */ /* 0x000fce0000000f00 */
.L_x_14:
[----:B------:R-:W-:Y:S05]  /*0e50*/  BSYNC.RECONVERGENT B0 ;  /* 0x0000000000007941 */ /* 0x000fea0003800200 */
.L_x_13:
[----:B------:R-:W0:Y:S01]  /*0e60*/  LDC.64 R2, c[0x0][0x3d0] ;  /* 0x0000f400ff027b82 */ /* 0x000e220000000a00 */
[----:B------:R-:W-:Y:S01]  /*0e70*/  FFMA R6, R5, R6, 0.5 ;  /* 0x3f00000005067423 */ /* 0x000fe20000000006 */
[----:B------:R-:W1:Y:S03]  /*0e80*/  LDCU UR4, c[0x0][0x3c4] ;  /* 0x00007880ff0477ac */ /* 0x000e660008000800 */
[----:B------:R-:W1:Y:S02]  /*0e90*/  F2I.FLOOR.NTZ R5, R6 ;  /* 0x0000000600057305 */ /* 0x000e640000207100 */
[----:B-1----:R-:W-:-:S04]  /*0ea0*/  IMAD R5, R4, UR4, R5 ;  /* 0x0000000404057c24 */ /* 0x002fc8000f8e0205 */
[----:B0-----:R-:W-:Y:S02]  /*0eb0*/  IMAD.WIDE R2, R5, 0xc, R2 ;  /* 0x0000000c05027825 */ /* 0x001fe400078e0202 */
[----:B------:R-:W0:Y:S04]  /*0ec0*/  LDC.64 R4, c[0x0][0x388] ;  /* 0x0000e200ff047b82 */ /* 0x000e280000000a00 */
[----:B------:R-:W2:Y:S01]  /*0ed0*/  LDG.E R3, desc[UR6][R2.64+0x8] ;  /* 0x0000080602037981 */ /* 0x000ea2000c1e1900 */
[----:B0-----:R-:W-:-:S05]  /*0ee0*/  IMAD.WIDE R4, R7, 0x4, R4 ;  /* 0x0000000407047825 */ /* 0x001fca00078e0204 */
[----:B--2---:R1:W-:Y:S02]  /*0ef0*/  STG.E desc[UR6][R4.64], R3 ;  /* 0x0000000304007986 */ /* 0x0043e4000c101906 */
.L_x_0:
[----:B------:R-:W2:Y:S01]  /*0f00*/  S2R R19, SR_TID.X ;  /* 0x0000000000137919 */ /* 0x000ea20000002100 */
[----:B------:R-:W2:Y:S01]  /*0f10*/  LDCU UR4, c[0x0][0x3b8] ;  /* 0x00007700ff0477ac */ /* 0x000ea20008000800 */
[----:B------:R-:W-:Y:S01]  /*0f20*/  UISETP.GE.U32.AND UP0, UPT, UR8, 0x2, UPT ;  /* 0x000000020800788c */ /* 0x000fe2000bf06070 */
[----:B--2---:R-:W-:-:S08]  /*0f30*/  IMAD R13, R12, UR4, R19 ;  /* 0x000000040c0d7c24 */ /* 0x004fd0000f8e0213 */
[----:B------:R-:W-:Y:S05]  /*0f40*/  BRA.U !UP0, `(.L_x_15) ;  /* 0x00000001086c7547 */ /* 0x000fea000b800000 */
[----:B-1----:R-:W1:Y:S01]  /*0f50*/  LDC.64 R2, c[0x0][0x390] ;  /* 0x0000e400ff027b82 */ /* 0x002e620000000a00 */
[----:B------:R-:W-:Y:S01]  /*0f60*/  USHF.L.U32 UR4, UR8, 0x2, URZ ;  /* 0x0000000208047899 */ /* 0x000fe200080006ff */
[----:B------:R-:W-:-:S06]  /*0f70*/  UMOV UR5, 0x1 ;  /* 0x0000000100057882 */ /* 0x000fcc0000000000 */
[----:B------:R-:W2:Y:S01]  /*0f80*/  LDC.64 R10, c[0x0][0x390] ;  /* 0x0000e400ff0a7b82 */ /* 0x000ea20000000a00 */
[----:B-1----:R-:W-:-:S03]  /*0f90*/  IMAD.WIDE R2, R13, 0x4, R2 ;  /* 0x000000040d027825 */ /* 0x002fc600078e0202 */
[----:B------:R-:W-:-:S05]  /*0fa0*/  IADD3 R4, P0, PT, R2, UR4, RZ ;  /* 0x0000000402047c10 */ /* 0x000fca000ff1e0ff */
[----:B--2---:R-:W-:-:S08]  /*0fb0*/  IMAD.X R5, RZ, RZ, R3, P0 ;  /* 0x000000ffff057224 */ /* 0x004fd000000e0603 */
.L_x_18:
[----:B------:R-:W-:Y:S01]  /*0fc0*/  ISETP.LT.U32.AND P0, PT, R19, UR5, PT ;  /* 0x0000000513007c0c */ /* 0x000fe2000bf01070 */
[----:B------:R-:W-:-:S12]  /*0fd0*/  BSSY.RECONVERGENT B0, `(.L_x_16) ;  /* 0x000000c000007945 */ /* 0x000fd80003800200 */
[----:B--2---:R-:W-:Y:S05]  /*0fe0*/  @P0 BRA `(.L_x_17) ;  /* 0x0000000000280947 */ /* 0x004fea0003800000 */
[----:B------:R-:W-:Y:S01]  /*0ff0*/  IADD3 R7, PT, PT, R13, -UR5, RZ ;  /* 0x800000050d077c10 */ /* 0x000fe2000fffe0ff */
[----:B------:R-:W2:Y:S04]  /*1000*/  LDG.E R0, desc[UR6][R2.64] ;  /* 0x0000000602007981 */ /* 0x000ea8000c1e1900 */
[----:B------:R-:W-:Y:S01]  /*1010*/  IMAD.WIDE R6, R7, 0x4, R10 ;  /* 0x0000000407067825 */ /* 0x000fe200078e020a */
[----:B0-----:R-:W3:Y:S02]  /*1020*/  LDG.E R14, desc[UR6][R4.64] ;  /* 0x00000006040e7981 */ /* 0x001ee4000c1e1900 */
[----:B------:R-:W-:-:S04]  /*1030*/  IADD3 R8, P1, PT, R6, UR4, RZ ;  /* 0x0000000406087c10 */ /* 0x000fc8000ff3e0ff */
[----:B------:R-:W-:Y:S02]  /*1040*/  IADD3.X R9, PT, PT, RZ, R7, RZ, P1, !PT ;  /* 0x00000007ff097210 */ /* 0x000fe40000ffe4ff */
[----:B------:R-:W2:Y:S04]  /*1050*/  LDG.E R7, desc[UR6][R6.64] ;  /* 0x0000000606077981 */ /* 0x000ea8000c1e1900 */
[----:B------:R-:W3:Y:S01]  /*1060*/  LDG.E R9, desc[UR6][R8.64] ;  /* 0x0000000608097981 */ /* 0x000ee2000c1e1900 */
[----:B--2---:R-:W-:Y:S01]  /*1070*/  IMAD.IADD R15, R0, 0x1, R7 ;  /* 0x00000001000f7824 */ /* 0x004fe200078e0207 */
[----:B---3--:R-:W-:-:S07]  /*1080*/  IADD3 R17, PT, PT, R14, R9, RZ ;  /* 0x000000090e117210 */ /* 0x008fce0007ffe0ff */
.L_x_17:
[----:B------:R-:W-:Y:S05]  /*1090*/  BSYNC.RECONVERGENT B0 ;  /* 0x0000000000007941 */ /* 0x000fea0003800200 */
.L_x_16:
[----:B------:R-:W-:Y:S01]  /*10a0*/  BAR.SYNC.DEFER_BLOCKING 0x0 ;  /* 0x0000000000007b1d */ /* 0x000fe20000010000 */
[----:B------:R-:W-:-:S04]  /*10b0*/  USHF.L.U32 UR5, UR5, 0x1, URZ ;  /* 0x0000000105057899 */ /* 0x000fc800080006ff */
[----:B------:R-:W-:Y:S01]  /*10c0*/  UISETP.GE.U32.AND UP0, UPT, UR5, UR8, UPT ;  /* 0x000000080500728c */ /* 0x000fe2000bf06070 */
[----:B------:R2:W-:Y:S04]  /*10d0*/  @!P0 STG.E desc[UR6][R2.64], R15 ;  /* 0x0000000f02008986 */ /* 0x0005e8000c101906 */
[----:B------:R2:W-:Y:S04]  /*10e0*/  @!P0 STG.E desc[UR6][R4.64], R17 ;  /* 0x0000001104008986 */ /* 0x0005e8000c101906 */
[----:B------:R-:W-:Y:S05]  /*10f0*/  BRA.U !UP0, `(.L_x_18) ;  /* 0xfffffffd08b07547 */ /* 0x000fea000b83ffff */
.L_x_15:
[----:B-12---:R-:W1:Y:S08]  /*1100*/  LDC R5, c[0x0][0x3b8] ;  /* 0x0000ee00ff057b82 */ /* 0x006e700000000800 */
[----:B------:R-:W2:Y:S01]  /*1110*/  LDC.64 R2, c[0x0][0x390] ;  /* 0x0000e400ff027b82 */ /* 0x000ea20000000a00 */
[----:B-1----:R-:W-:Y:S01]  /*1120*/  IMAD R12, R12, R5, UR8 ;  /* 0x000000080c0c7e24 */ /* 0x002fe2000f8e0205 */
[----:B------:R-:W-:-:S03]  /*1130*/  IADD3 R5, PT, PT, R13, UR8, RZ ;  /* 0x000000080d057c10 */ /* 0x000fc6000fffe0ff */
[----:B------:R-:W-:Y:S02]  /*1140*/  VIADD R7, R12, 0xffffffff ;  /* 0xffffffff0c077836 */ /* 0x000fe40000000000 */
[----:B--2---:R-:W-:-:S04]  /*1150*/  IMAD.WIDE R4, R5, 0x4, R2 ;  /* 0x0000000405047825 */ /* 0x004fc800078e0202 */
[----:B------:R-:W-:Y:S01]  /*1160*/  IMAD.WIDE.U32 R2, R7, 0x4, R2 ;  /* 0x0000000407027825 */ /* 0x000fe200078e0002 */
[----:B------:R-:W-:Y:S06]  /*1170*/  BAR.SYNC.DEFER_BLOCKING 0x0 ;  /* 0x0000000000007b1d */ /* 0x000fec0000010000 */
[----:B------:R-:W2:Y:S04]  /*1180*/  LDG.E R7, desc[UR6][R4.64] ;  /* 0x0000000604077981 */ /* 0x000ea8000c1e1900 */
[----:B------:R-:W2:Y:S02]  /*1190*/  LDG.E R2, desc[UR6][R2.64] ;  /* 0x0000000602027981 */ /* 0x000ea4000c1e1900 */
[----:B--2---:R-:W-:-:S05]  /*11a0*/  IADD3 R7, PT, PT, R2, R7, RZ ;  /* 0x0000000702077210 */ /* 0x004fca0007ffe0ff */
[----:B------:R-:W-:Y:S01]  /*11b0*/  STG.E desc[UR6][R4.64], R7 ;  /* 0x0000000704007986 */ /* 0x000fe2000c101906 */
[----:B------:R-:W-:Y:S05]  /*11c0*/  EXIT ;  /* 0x000000000000794d */ /* 0x000fea0003800000 */
        .weak           $__internal_0_$__cuda_sm3x_div_rn_noftz_f32_slowpath
        .type           $__internal_0_$__cuda_sm3x_div_rn_noftz_f32_slowpath,@function
        .size           $__internal_0_$__cuda_sm3x_div_rn_noftz_f32_slowpath,(.L_x_79 - $__internal_0_$__cuda_sm3x_div_rn_noftz_f32_slowpath)
$__internal_0_$__cuda_sm3x_div_rn_noftz_f32_slowpath:
[----:B------:R-:W-:Y:S01]  /*11d0*/  SHF.R.U32.HI R13, RZ, 0x17, R0 ;  /* 0x00000017ff0d7819 */ /* 0x000fe20000011600 */
[----:B------:R-:W-:Y:S01]  /*11e0*/  BSSY.RECONVERGENT B1, `(.L_x_19) ;  /* 0x0000065000017945 */ /* 0x000fe20003800200 */
[----:B------:R-:W-:Y:S02]  /*11f0*/  SHF.R.U32.HI R32, RZ, 0x17, R3 ;  /* 0x00000017ff207819 */ /* 0x000fe40000011603 */
[----:B------:R-:W-:Y:S02]  /*1200*/  LOP3.LUT R13, R13, 0xff, RZ, 0xc0, !PT ;  /* 0x000000ff0d0d7812 */ /* 0x000fe400078ec0ff */
[----:B------:R-:W-:Y:S02]  /*1210*/  LOP3.LUT R32, R32, 0xff, RZ, 0xc0, !PT ;  /* 0x000000ff20207812 */ /* 0x000fe400078ec0ff */
[----:B------:R-:W-:Y:S02]  /*1220*/  IADD3 R31, PT, PT, R13, -0x1, RZ ;  /* 0xffffffff0d1f7810 */ /* 0x000fe40007ffe0ff */
[----:B------:R-:W-:Y:S01]  /*1230*/  MOV R33, R3 ;  /* 0x0000000300217202 */ /* 0x000fe20000000f00 */
[----:B------:R-:W-:Y:S01]  /*1240*/  VIADD R2, R32, 0xffffffff ;  /* 0xffffffff20027836 */ /* 0x000fe20000000000 */
[----:B------:R-:W-:-:S04]  /*1250*/  ISETP.GT.U32.AND P0, PT, R31, 0xfd, PT ;  /* 0x000000fd1f00780c */ /* 0x000fc80003f04070 */
[----:B------:R-:W-:Y:S02]  /*1260*/  ISETP.GT.U32.OR P0, PT, R2, 0xfd, P0 ;  /* 0x000000fd0200780c */ /* 0x000fe40000704470 */
[----:B------:R-:W-:-:S11]  /*1270*/  MOV R2, R0 ;  /* 0x0000000000027202 */ /* 0x000fd60000000f00 */
[----:B------:R-:W-:Y:S01]  /*1280*/  @!P0 IMAD.MOV.U32 R29, RZ, RZ, RZ ;  /* 0x000000ffff1d8224 */ /* 0x000fe200078e00ff */
[----:B------:R-:W-:Y:S06]  /*1290*/  @!P0 BRA `(.L_x_20) ;  /* 0x0000000000608947 */ /* 0x000fec0003800000 */
[----:B------:R-:W-:Y:S02]  /*12a0*/  FSETP.GTU.FTZ.AND P0, PT, |R3|, +INF , PT ;  /* 0x7f8000000300780b */ /* 0x000fe40003f1c200 */
[----:B------:R-:W-:-:S04]  /*12b0*/  FSETP.GTU.FTZ.AND P1, PT, |R0|, +INF , PT ;  /* 0x7f8000000000780b */ /* 0x000fc80003f3c200 */
[----:B------:R-:W-:-:S13]  /*12c0*/  PLOP3.LUT P0, PT, P0, P1, PT, 0xf8, 0x8f ;  /* 0x00000000008f781c */ /* 0x000fda0000703f70 */
[----:B------:R-:W-:Y:S05]  /*12d0*/  @P0 BRA `(.L_x_21) ;  /* 0x0000000400500947 */ /* 0x000fea0003800000 */
[----:B------:R-:W-:-:S13]  /*12e0*/  LOP3.LUT P0, RZ, R2, 0x7fffffff, R33, 0xc8, !PT ;  /* 0x7fffffff02ff7812 */ /* 0x000fda000780c821 */
[----:B------:R-:W-:Y:S05]  /*12f0*/  @!P0 BRA `(.L_x_22) ;  /* 0x0000000400408947 */ /* 0x000fea0003800000 */
[C---:B------:R-:W-:Y:S02]  /*1300*/  FSETP.NEU.FTZ.AND P2, PT, |R3|.reuse, +INF , PT ;  /* 0x7f8000000300780b */ /* 0x040fe40003f5d200 */
[----:B------:R-:W-:Y:S02]  /*1310*/  FSETP.NEU.FTZ.AND P1, PT, |R0|, +INF , PT ;  /* 0x7f8000000000780b */ /* 0x000fe40003f3d200 */
[----:B------:R-:W-:-:S11]  /*1320*/  FSETP.NEU.FTZ.AND P0, PT, |R3|, +INF , PT ;  /* 0x7f8000000300780b */ /* 0x000fd60003f1d200 */
[----:B------:R-:W-:Y:S05]  /*1330*/  @!P1 BRA !P2, `(.L_x_22) ;  /* 0x0000000400309947 */ /* 0x000fea0005000000 */
[----:B------:R-:W-:-:S04]  /*1340*/  LOP3.LUT P2, RZ, R33, 0x7fffffff, RZ, 0xc0, !PT ;  /* 0x7fffffff21ff7812 */ /* 0x000fc8000784c0ff */
[----:B------:R-:W-:-:S13]  /*1350*/  PLOP3.LUT P1, PT, P1, P2, PT, 0x2f, 0xf2 ;  /* 0x0000000000f2781c */ /* 0x000fda0000f24577 */
[----:B------:R-:W-:Y:S05]  /*1360*/  @P1 BRA `(.L_x_23) ;  /* 0x00000004001c1947 */ /* 0x000fea0003800000 */
[----:B------:R-:W-:-:S04]  /*1370*/  LOP3.LUT P1, RZ, R2, 0x7fffffff, RZ, 0xc0, !PT ;  /* 0x7fffffff02ff7812 */ /* 0x000fc8000782c0ff */
[----:B------:R-:W-:-:S13]  /*1380*/  PLOP3.LUT P0, PT, P0, P1, PT, 0x2f, 0xf2 ;  /* 0x0000000000f2781c */ /* 0x000fda0000702577 */
[----:B------:R-:W-:Y:S05]  /*1390*/  @P0 BRA `(.L_x_24) ;  /* 0x0000000400040947 */ /* 0x000fea0003800000 */
[----:B------:R-:W-:Y:S02]  /*13a0*/  IADD3 R29, PT, PT, R32, -0x1, RZ ;  /* 0xffffffff201d7810 */ /* 0x000fe40007ffe0ff */
[----:B------:R-:W-:Y:S02]  /*13b0*/  ISETP.GE.AND P1, PT, R31, RZ, PT ;  /* 0x000000ff1f00720c */ /* 0x000fe40003f26270 */
[----:B------:R-:W-:-:S11]  /*13c0*/  ISETP.GE.AND P0, PT, R29, RZ, PT ;  /* 0x000000ff1d00720c */ /* 0x000fd60003f06270 */
[----:B------:R-:W-:Y:S02]  /*13d0*/  @!P1 FFMA R2, R0, 1.84467440737095516160e+19, RZ ;  /* 0x5f80000000029823 */ /* 0x000fe400000000ff */
[----:B------:R-:W-:Y:S01]  /*13e0*/  @P0 MOV R29, RZ ;  /* 0x000000ff001d0202 */ /* 0x000fe20000000f00 */
[----:B------:R-:W-:Y:S02]  /*13f0*/  @!P0 IMAD.MOV.U32 R29, RZ, RZ, -0x40 ;  /* 0xffffffc0ff1d8424 */ /* 0x000fe400078e00ff */
[----:B------:R-:W-:-:S03]  /*1400*/  @!P0 FFMA R33, R3, 1.84467440737095516160e+19, RZ ;  /* 0x5f80000003218823 */ /* 0x000fc600000000ff */
[----:B------:R-:W-:-:S07]  /*1410*/  @!P1 IADD3 R29, PT, PT, R29, 0x40, RZ ;  /* 0x000000401d1d9810 */ /* 0x000fce0007ffe0ff */
.L_x_20:
[----:B------:R-:W-:Y:S01]  /*1420*/  LEA R35, R13, 0xc0800000, 0x17 ;  /* 0xc08000000d237811 */ /* 0x000fe200078eb8ff */
[----:B------:R-:W-:Y:S01]  /*1430*/  VIADD R32, R32, 0xffffff81 ;  /* 0xffffff8120207836 */ /* 0x000fe20000000000 */
[----:B------:R-:W-:Y:S02]  /*1440*/  BSSY.RECONVERGENT B2, `(.L_x_25) ;  /* 0x0000035000027945 */ /* 0x000fe40003800200 */
[----:B------:R-:W-:Y:S01]  /*1450*/  IADD3 R35, PT, PT, -R35, R2, RZ ;  /* 0x0000000223237210 */ /* 0x000fe20007ffe1ff */
[C---:B------:R-:W-:Y:S01]  /*1460*/  IMAD R2, R32.reuse, -0x800000, R33 ;  /* 0xff80000020027824 */ /* 0x040fe200078e0221 */
[----:B------:R-:W-:Y:S02]  /*1470*/  IADD3 R32, PT, PT, R32, 0x7f, -R13 ;  /* 0x0000007f20207810 */ /* 0x000fe40007ffe80d */
[----:B------:R-:W0:Y:S01]  /*1480*/  MUFU.RCP R34, R35 ;  /* 0x0000002300227308 */ /* 0x000e220000001000 */
[----:B------:R-:W-:Y:S01]  /*1490*/  FADD.FTZ R3, -R35, -RZ ;  /* 0x800000ff23037221 */ /* 0x000fe20000010100 */
[----:B------:R-:W-:-:S03]  /*14a0*/  IADD3 R29, PT, PT, R32, R29, RZ ;  /* 0x0000001d201d7210 */ /* 0x000fc60007ffe0ff */
[----:B0-----:R-:W-:-:S04]  /*14b0*/  FFMA R31, R34, R3, 1 ;  /* 0x3f800000221f7423 */ /* 0x001fc80000000003 */
[----:B------:R-:W-:-:S04]  /*14c0*/  FFMA R31, R34, R31, R34 ;  /* 0x0000001f221f7223 */ /* 0x000fc80000000022 */
[----:B------:R-:W-:-:S04]  /*14d0*/  FFMA R34, R2, R31, RZ ;  /* 0x0000001f02227223 */ /* 0x000fc800000000ff */
[----:B------:R-:W-:-:S04]  /*14e0*/  FFMA R33, R3, R34, R2 ;  /* 0x0000002203217223 */ /* 0x000fc80000000002 */
[----:B------:R-:W-:-:S04]  /*14f0*/  FFMA R34, R31, R33, R34 ;  /* 0x000000211f227223 */ /* 0x000fc80000000022 */
[----:B------:R-:W-:-:S04]  /*1500*/  FFMA R3, R3, R34, R2 ;  /* 0x0000002203037223 */ /* 0x000fc80000000002 */
[----:B------:R-:W-:-:S05]  /*1510*/  FFMA R2, R31, R3, R34 ;  /* 0x000000031f027223 */ /* 0x000fca0000000022 */
[----:B------:R-:W-:-:S04]  /*1520*/  SHF.R.U32.HI R13, RZ, 0x17, R2 ;  /* 0x00000017ff0d7819 */ /* 0x000fc80000011602 */
[----:B------:R-:W-:-:S04]  /*1530*/  LOP3.LUT R32, R13, 0xff, RZ, 0xc0, !PT ;  /* 0x000000ff0d207812 */ /* 0x000fc800078ec0ff */
[----:B------:R-:W-:-:S05]  /*1540*/  IADD3 R13, PT, PT, R32, R29, RZ ;  /* 0x0000001d200d7210 */ /* 0x000fca0007ffe0ff */
[----:B------:R-:W-:-:S05]  /*1550*/  VIADD R32, R13, 0xffffffff ;  /* 0xffffffff0d207836 */ /* 0x000fca0000000000 */
[----:B------:R-:W-:-:S13]  /*1560*/  ISETP.GE.U32.AND P0, PT, R32, 0xfe, PT ;  /* 0x000000fe2000780c */ /* 0x000fda0003f06070 */
[----:B------:R-:W-:Y:S05]  /*1570*/  @!P0 BRA `(.L_x_26) ;  /* 0x0000000000808947 */ /* 0x000fea0003800000 */
[----:B------:R-:W-:-:S13]  /*1580*/  ISETP.GT.AND P0, PT, R13, 0xfe, PT ;  /* 0x000000fe0d00780c */ /* 0x000fda0003f04270 */
[----:B------:R-:W-:Y:S05]  /*1590*/  @P0 BRA `(.L_x_27) ;  /* 0x00000000006c0947 */ /* 0x000fea0003800000 */
[----:B------:R-:W-:-:S13]  /*15a0*/  ISETP.GE.AND P0, PT, R13, 0x1, PT ;  /* 0x000000010d00780c */ /* 0x000fda0003f06270 */
[----:B------:R-:W-:Y:S05]  /*15b0*/  @P0 BRA `(.L_x_28) ;  /* 0x0000000000740947 */ /* 0x000fea0003800000 */
[----:B------:R-:W-:Y:S02]  /*15c0*/  ISETP.GE.AND P0, PT, R13, -0x18, PT ;  /* 0xffffffe80d00780c */ /* 0x000fe40003f06270 */
[----:B------:R-:W-:-:S11]  /*15d0*/  LOP3.LUT R2, R2, 0x80000000, RZ, 0xc0, !PT ;  /* 0x8000000002027812 */ /* 0x000fd600078ec0ff */
[----:B------:R-:W-:Y:S05]  /*15e0*/  @!P0 BRA `(.L_x_28) ;  /* 0x0000000000688947 */ /* 0x000fea0003800000 */
[CCC-:B------:R-:W-:Y:S01]  /*15f0*/  FFMA.RZ R29, R31.reuse, R3.reuse, R34.reuse ;  /* 0x000000031f1d7223 */ /* 0x1c0fe2000000c022 */
[CCC-:B------:R-:W-:Y:S01]  /*1600*/  FFMA.RP R32, R31.reuse, R3.reuse, R34.reuse ;  /* 0x000000031f207223 */ /* 0x1c0fe20000008022 */
[----:B------:R-:W-:Y:S01]  /*1610*/  FFMA.RM R31, R31, R3, R34 ;  /* 0x000000031f1f7223 */ /* 0x000fe20000004022 */
[----:B------:R-:W-:Y:S02]  /*1620*/  IADD3 R3, PT, PT, R13, 0x20, RZ ;  /* 0x000000200d037810 */ /* 0x000fe40007ffe0ff */
[----:B------:R-:W-:Y:S02]  /*1630*/  LOP3.LUT R29, R29, 0x7fffff, RZ, 0xc0, !PT ;  /* 0x007fffff1d1d7812 */ /* 0x000fe400078ec0ff */
[----:B------:R-:W-:Y:S02]  /*1640*/  ISETP.NE.AND P2, PT, R13, RZ, PT ;  /* 0x000000ff0d00720c */ /* 0x000fe40003f45270 */
[----:B------:R-:W-:Y:S02]  /*1650*/  LOP3.LUT R34, R29, 0x800000, RZ, 0xfc, !PT ;  /* 0x008000001d227812 */ /* 0x000fe400078efcff */
[----:B------:R-:W-:-:S02]  /*1660*/  ISETP.NE.AND P1, PT, R13, RZ, PT ;  /* 0x000000ff0d00720c */ /* 0x000fc40003f25270 */
[----:B------:R-:W-:Y:S02]  /*1670*/  IADD3 R13, PT, PT, -R13, RZ, RZ ;  /* 0x000000ff0d0d7210 */ /* 0x000fe40007ffe1ff */
[----:B------:R-:W-:Y:S02]  /*1680*/  SHF.L.U32 R3, R34, R3, RZ ;  /* 0x0000000322037219 */ /* 0x000fe400000006ff */
[----:B------:R-:W-:Y:S02]  /*1690*/  FSETP.NEU.FTZ.AND P0, PT, R32, R31, PT ;  /* 0x0000001f2000720b */ /* 0x000fe40003f1d000 */
[----:B------:R-:W-:Y:S02]  /*16a0*/  SEL R13, R13, RZ, P2 ;  /* 0x000000ff0d0d7207 */ /* 0x000fe40001000000 */
[----:B------:R-:W-:Y:S02]  /*16b0*/  ISETP.NE.AND P1, PT, R3, RZ, P1 ;  /* 0x000000ff0300720c */ /* 0x000fe40000f25270 */
[----:B------:R-:W-:-:S02]  /*16c0*/  SHF.R.U32.HI R34, RZ, R13, R34 ;  /* 0x0000000dff227219 */ /* 0x000fc40000011622 */
[----:B------:R-:W-:Y:S02]  /*16d0*/  PLOP3.LUT P0, PT, P0, P1, PT, 0xf8, 0x8f ;  /* 0x00000000008f781c */ /* 0x000fe40000703f70 */
[----:B------:R-:W-:Y:S02]  /*16e0*/  SHF.R.U32.HI R13, RZ, 0x1, R34 ;  /* 0x00000001ff0d7819 */ /* 0x000fe40000011622 */
[----:B------:R-:W-:-:S04]  /*16f0*/  SEL R32, RZ, 0x1, !P0 ;  /* 0x00000001ff207807 */ /* 0x000fc80004000000 */
[----:B------:R-:W-:-:S04]  /*1700*/  LOP3.LUT R3, R32, 0x1, R13, 0xf8, !PT ;  /* 0x0000000120037812 */ /* 0x000fc800078ef80d */
[----:B------:R-:W-:-:S05]  /*1710*/  LOP3.LUT R34, R3, R34, RZ, 0xc0, !PT ;  /* 0x0000002203227212 */ /* 0x000fca00078ec0ff */
[----:B------:R-:W-:-:S05]  /*1720*/  IMAD.IADD R13, R13, 0x1, R34 ;  /* 0x000000010d0d7824 */ /* 0x000fca00078e0222 */
[----:B------:R-:W-:Y:S01]  /*1730*/  LOP3.LUT R2, R13, R2, RZ, 0xfc, !PT ;  /* 0x000000020d027212 */ /* 0x000fe200078efcff */
[----:B------:R-:W-:Y:S06]  /*1740*/  BRA `(.L_x_28) ;  /* 0x0000000000107947 */ /* 0x000fec0003800000 */
.L_x_27:
[----:B------:R-:W-:-:S04]  /*1750*/  LOP3.LUT R2, R2, 0x80000000, RZ, 0xc0, !PT ;  /* 0x8000000002027812 */ /* 0x000fc800078ec0ff */
[----:B------:R-:W-:Y:S01]  /*1760*/  LOP3.LUT R2, R2, 0x7f800000, RZ, 0xfc, !PT ;  /* 0x7f80000002027812 */ /* 0x000fe200078efcff */
[----:B------:R-:W-:Y:S06]  /*1770*/  BRA `(.L_x_28) ;  /* 0x0000000000047947 */ /* 0x000fec0003800000 */
.L_x_26:
[----:B------:R-:W-:-:S07]  /*1780*/  LEA R2, R29, R2, 0x17 ;  /* 0x000000021d027211 */ /* 0x000fce00078eb8ff */
.L_x_28:
[----:B------:R-:W-:Y:S05]  /*1790*/  BSYNC.RECONVERGENT B2 ;  /* 0x0000000000027941 */ /* 0x000fea0003800200 */
.L_x_25:
[----:B------:R-:W-:Y:S05]  /*17a0*/  BRA `(.L_x_29) ;  /* 0x0000000000207947 */ /* 0x000fea0003800000 */
.L_x_24:
[----:B------:R-:W-:-:S04]  /*17b0*/  LOP3.LUT R33, R2, 0x80000000, R33, 0x48, !PT ;  /* 0x8000000002217812 */ /* 0x000fc800078e4821 */
[----:B------:R-:W-:Y:S01]  /*17c0*/  LOP3.LUT R2, R33, 0x7f800000, RZ, 0xfc, !PT ;  /* 0x7f80000021027812 */ /* 0x000fe200078efcff */
[----:B------:R-:W-:Y:S06]  /*17d0*/  BRA `(.L_x_29) ;  /* 0x0000000000147947 */ /* 0x000fec0003800000 */
.L_x_23:
[----:B------:R-:W-:Y:S01]  /*17e0*/  LOP3.LUT R2, R2, 0x80000000, R33, 0x48, !PT ;  /* 0x8000000002027812 */ /* 0x000fe200078e4821 */
[----:B------:R-:W-:Y:S06]  /*17f0*/  BRA `(.L_x_29) ;  /* 0x00000000000c7947 */ /* 0x000fec0003800000 */
.L_x_22:
[----:B------:R-:W0:Y:S01]  /*1800*/  MUFU.RSQ R2, -QNAN ;  /* 0xffc0000000027908 */ /* 0x000e220000001400 */
[----:B------:R-:W-:Y:S05]  /*1810*/  BRA `(.L_x_29) ;  /* 0x0000000000047947 */ /* 0x000fea0003800000 */
.L_x_21:
[----:B------:R-:W-:-:S07]  /*1820*/  FADD.FTZ R2, R3, R0 ;  /* 0x0000000003027221 */ /* 0x000fce0000010000 */
.L_x_29:
[----:B------:R-:W-:Y:S05]  /*1830*/  BSYNC.RECONVERGENT B1 ;  /* 0x0000000000017941 */ /* 0x000fea0003800200 */
.L_x_19:
[----:B------:R-:W-:-:S04]  /*1840*/  HFMA2 R31, -RZ, RZ, 0, 0 ;  /* 0x00000000ff1f7431 */ /* 0x000fc800000001ff */
[----:B0-----:R-:W-:Y:S05]  /*1850*/  RET.REL.NODEC R30 `(_Z28compute_active_sensors_blockPbPfPiP6sensorP5voxelS0_S0_iffiffP10correction) ;  /* 0xffffffe41ee87950 */ /* 0x001fea0003c3ffff */
.L_x_30:
[----:B------:R-:W-:-:S00]  /*1860*/  BRA `(.L_x_30) ;  /* 0xfffffffc00fc7947 */ /* 0x000fc0000383ffff */
[----:B------:R-:W-:-:S00]  /*1870*/  NOP ;  /* 0x0000000000007918 */ /* 0x000fc00000000000 */
        /* <DEDUP_REMOVED lines=8> */
.L_x_79:


//--------------------- .text._Z22compute_active_sensorsPbPfPiP6sensorP5voxelS0_S0_iffiffP10correction --------------------------
	.section	.text._Z22compute_active_sensorsPbPfPiP6sensorP5voxelS0_S0_iffiffP10correction,"ax",@progbits
	.align	128
        .global         _Z22compute_active_sensorsPbPfPiP6sensorP5voxelS0_S0_iffiffP10correction
        .type           _Z22compute_active_sensorsPbPfPiP6sensorP5voxelS0_S0_iffiffP10correction,@function
        .size           _Z22compute_active_sensorsPbPfPiP6sensorP5voxelS0_S0_iffiffP10correction,(.L_x_80 - _Z22compute_active_sensorsPbPfPiP6sensorP5voxelS0_S0_iffiffP10correction)
        .other          _Z22compute_active_sensorsPbPfPiP6sensorP5voxelS0_S0_iffiffP10correction,@"STO_CUDA_ENTRY STV_DEFAULT"
_Z22compute_active_sensorsPbPfPiP6sensorP5voxelS0_S0_iffiffP10correction:
.text._Z22compute_active_sensorsPbPfPiP6sensorP5voxelS0_S0_iffiffP10correction:
[----:B------:R-:W-:Y:S08]  /*0000*/  LDC R1, c[0x0][0x37c] ;  /* 0x0000df00ff017b82 */ /* 0x000ff00000000800 */
[----:B------:R-:W0:Y:S02]  /*0010*/  LDC R2, c[0x0][0x3b8] ;  /* 0x0000ee00ff027b82 */ /* 0x000e240000000800 */
[----:B0-----:R-:W-:-:S13]  /*0020*/  ISETP.GE.AND P0, PT, R2, 0x1, PT ;  /* 0x000000010200780c */ /* 0x001fda0003f06270 */
[----:B------:R-:W-:Y:S05]  /*0030*/  @!P0 EXIT ;  /* 0x000000000000894d */ /* 0x000fea0003800000 */
[----:B------:R-:W0:Y:S01]  /*0040*/  S2R R3, SR_CTAID.X ;  /* 0x0000000000037919 */ /* 0x000e220000002500 */
[----:B------:R-:W0:Y:S01]  /*0050*/  LDC.64 R12, c[0x0][0x3a0] ;  /* 0x0000e800ff0c7b82 */ /* 0x000e220000000a00 */
[C---:B------:R-:W-:Y:S01]  /*0060*/  ISETP.GE.U32.AND P0, PT, R2.reuse, 0x4, PT ;  /* 0x000000040200780c */ /* 0x040fe20003f06070 */
[----:B------:R-:W1:Y:S01]  /*0070*/  LDCU.64 UR12, c[0x0][0x358] ;  /* 0x00006b00ff0c77ac */ /* 0x000e620008000a00 */
[----:B------:R-:W-:Y:S01]  /*0080*/  HFMA2 R7, -RZ, RZ, 0, 0 ;  /* 0x00000000ff077431 */ /* 0x000fe200000001ff */
[----:B------:R-:W-:Y:S02]  /*0090*/  LOP3.LUT R8, R2, 0x3, RZ, 0xc0, !PT ;  /* 0x0000000302087812 */ /* 0x000fe400078ec0ff */
[----:B------:R-:W-:Y:S02]  /*00a0*/  MOV R9, RZ ;  /* 0x000000ff00097202 */ /* 0x000fe40000000f00 */
[----:B------:R-:W2:Y:S01]  /*00b0*/  LDC R0, c[0x0][0x3c0] ;  /* 0x0000f000ff007b82 */ /* 0x000ea20000000800 */
[----:B0-----:R-:W-:-:S04]  /*00c0*/  IMAD.WIDE.U32 R12, R3, 0xc, R12 ;  /* 0x0000000c030c7825 */ /* 0x001fc800078e000c */
[----:B------:R-:W-:Y:S01]  /*00d0*/  IMAD R6, R3, R2, RZ ;  /* 0x0000000203067224 */ /* 0x000fe200078e02ff */
[----:B-1----:R-:W-:Y:S06]  /*00e0*/  @!P0 BRA `(.L_x_31) ;  /* 0x0000000c00888947 */ /* 0x002fec0003800000 */
[----:B------:R-:W0:Y:S01]  /*00f0*/  LDCU.128 UR8, c[0x0][0x390] ;  /* 0x00007200ff0877ac */ /* 0x000e220008000c00 */
[----:B------:R-:W1:Y:S01]  /*0100*/  LDC R5, c[0x0][0x3c0] ;  /* 0x0000f000ff057b82 */ /* 0x000e620000000800 */
[----:B------:R-:W-:Y:S01]  /*0110*/  LOP3.LUT R7, R2, 0x7ffffffc, RZ, 0xc0, !PT ;  /* 0x7ffffffc02077812 */ /* 0x000fe200078ec0ff */
[----:B------:R-:W3:Y:S01]  /*0120*/  LDCU.64 UR6, c[0x0][0x388] ;  /* 0x00007100ff0677ac */ /* 0x000ee20008000a00 */
[----:B------:R-:W-:Y:S02]  /*0130*/  MOV R9, RZ ;  /* 0x000000ff00097202 */ /* 0x000fe40000000f00 */
[----:B------:R-:W-:Y:S01]  /*0140*/  MOV R4, R6 ;  /* 0x0000000600047202 */ /* 0x000fe20000000f00 */
[----:B------:R-:W4:Y:S02]  /*0150*/  LDCU UR14, c[0x0][0x3bc] ;  /* 0x00007780ff0e77ac */ /* 0x000f240008000800 */
[----:B------:R-:W1:Y:S01]  /*0160*/  LDC.64 R14, c[0x0][0x3a8] ;  /* 0x0000ea00ff0e7b82 */ /* 0x000e620000000a00 */
[----:B------:R-:W-:Y:S01]  /*0170*/  IADD3 R3, PT, PT, -R7, RZ, RZ ;  /* 0x000000ff07037210 */ /* 0x000fe20007ffe1ff */
[----:B------:R-:W1:Y:S01]  /*0180*/  LDCU UR15, c[0x0][0x3c8] ;  /* 0x00007900ff0f77ac */ /* 0x000e620008000800 */
[----:B------:R-:W1:Y:S05]  /*0190*/  LDCU UR16, c[0x0][0x3cc] ;  /* 0x00007980ff1077ac */ /* 0x000e6a0008000800 */
[----:B------:R-:W1:Y:S01]  /*01a0*/  LDC.64 R16, c[0x0][0x3b0] ;  /* 0x0000ec00ff107b82 */ /* 0x000e620000000a00 */
[----:B0-----:R-:W-:-:S02]  /*01b0*/  UIADD3 UR4, UP2, UPT, UR10, 0x18, URZ ;  /* 0x000000180a047890 */ /* 0x001fc4000ff5e0ff */
[----:B------:R-:W-:Y:S02]  /*01c0*/  UIADD3 UR8, UP0, UPT, UR8, 0x8, URZ ;  /* 0x0000000808087890 */ /* 0x000fe4000ff1e0ff */
[----:B------:R-:W-:Y:S02]  /*01d0*/  UIADD3.X UR5, UPT, UPT, URZ, UR11, URZ, UP2, !UPT ;  /* 0x0000000bff057290 */ /* 0x000fe400097fe4ff */
[----:B---3--:R-:W-:Y:S01]  /*01e0*/  UIADD3 UR6, UP1, UPT, UR6, 0x8, URZ ;  /* 0x0000000806067890 */ /* 0x008fe2000ff3e0ff */
[----:B------:R-:W-:Y:S01]  /*01f0*/  MOV R18, UR4 ;  /* 0x0000000400127c02 */ /* 0x000fe20008000f00 */
[----:B------:R-:W0:Y:S02]  /*0200*/  LDCU UR17, c[0x0][0x3c4] ;  /* 0x00007880ff1177ac */ /* 0x000e240008000800 */
[----:B------:R-:W-:Y:S01]  /*0210*/  MOV R19, UR5 ;  /* 0x0000000500137c02 */ /* 0x000fe20008000f00 */
[----:B------:R-:W-:Y:S02]  /*0220*/  UIADD3.X UR9, UPT, UPT, URZ, UR9, URZ, UP0, !UPT ;  /* 0x00000009ff097290 */ /* 0x000fe400087fe4ff */
[----:B----4-:R-:W-:-:S12]  /*0230*/  UIADD3.X UR7, UPT, UPT, URZ, UR7, URZ, UP1, !UPT ;  /* 0x00000007ff077290 */ /* 0x010fd80008ffe4ff */
.L_x_40:
[----:B------:R-:W1:Y:S01]  /*0240*/  LDG.E R11, desc[UR12][R18.64+-0x18] ;  /* 0xffffe80c120b7981 */ /* 0x000e62000c1e1900 */
[----:B---3--:R-:W3:Y:S03]  /*0250*/  LDC.64 R20, c[0x0][0x380] ;  /* 0x0000e000ff147b82 */ /* 0x008ee60000000a00 */
[----:B------:R-:W4:Y:S04]  /*0260*/  LDG.E R29, desc[UR12][R12.64+0x4] ;  /* 0x0000040c0c1d7981 */ /* 0x000f28000c1e1900 */
[----:B------:R-:W5:Y:S01]  /*0270*/  LDG.E R2, desc[UR12][R12.64] ;  /* 0x0000000c0c027981 */ /* 0x000f62000c1e1900 */
[----:B-1----:R-:W-:-:S04]  /*0280*/  IMAD.WIDE R24, R11, 0x4, R16 ;  /* 0x000000040b187825 */ /* 0x002fc800078e0210 */
[----:B------:R-:W-:Y:S02]  /*0290*/  IMAD.WIDE R10, R11, 0x4, R14 ;  /* 0x000000040b0a7825 */ /* 0x000fe400078e020e */
[----:B------:R1:W4:Y:S04]  /*02a0*/  LDG.E R24, desc[UR12][R24.64] ;  /* 0x0000000c18187981 */ /* 0x000328000c1e1900 */
[----:B------:R-:W5:Y:S01]  /*02b0*/  LDG.E R11, desc[UR12][R10.64] ;  /* 0x0000000c0a0b7981 */ /* 0x000f62000c1e1900 */
[----:B------:R-:W2:Y:S01]  /*02c0*/  MUFU.RCP R26, R5 ;  /* 0x00000005001a7308 */ /* 0x000ea20000001000 */
[----:B------:R-:W-:Y:S02]  /*02d0*/  MOV R22, UR8 ;  /* 0x0000000800167c02 */ /* 0x000fe40008000f00 */
[----:B------:R-:W-:-:S02]  /*02e0*/  MOV R23, UR9 ;  /* 0x0000000900177c02 */ /* 0x000fc40008000f00 */
[C---:B---3--:R-:W-:Y:S01]  /*02f0*/  IADD3 R20, P1, PT, R4.reuse, R20, RZ ;  /* 0x0000001404147210 */ /* 0x048fe20007f3e0ff */
[----:B------:R-:W-:-:S03]  /*0300*/  IMAD.WIDE R22, R4, 0x4, R22 ;  /* 0x0000000404167825 */ /* 0x000fc600078e0216 */
[----:B------:R-:W-:Y:S02]  /*0310*/  LEA.HI.X.SX32 R21, R4, R21, 0x1, P1 ;  /* 0x0000001504157211 */ /* 0x000fe400008f0eff */
[----:B-1----:R-:W-:Y:S01]  /*0320*/  MOV R25, UR7 ;  /* 0x0000000700197c02 */ /* 0x002fe20008000f00 */
[----:B----4-:R-:W-:Y:S01]  /*0330*/  FADD R29, R29, -R24 ;  /* 0x800000181d1d7221 */ /* 0x010fe20000000000 */
[----:B-----5:R-:W-:-:S04]  /*0340*/  FADD R2, R2, -R11 ;  /* 0x8000000b02027221 */ /* 0x020fc80000000000 */
[----:B------:R-:W-:-:S04]  /*0350*/  FSETP.GTU.AND P0, PT, |R29|, UR14, PT ;  /* 0x0000000e1d007c0b */ /* 0x000fc8000bf0c200 */
[----:B------:R-:W-:-:S04]  /*0360*/  FSETP.LE.AND P0, PT, |R2|, UR14, !P0 ;  /* 0x0000000e02007c0b */ /* 0x000fc8000c703200 */
[----:B------:R-:W-:-:S04]  /*0370*/  SEL R30, RZ, 0x1, !P0 ;  /* 0x00000001ff1e7807 */ /* 0x000fc80004000000 */
[----:B------:R-:W-:Y:S01]  /*0380*/  IADD3 R9, PT, PT, R30, R9, RZ ;  /* 0x000000091e097210 */ /* 0x000fe20007ffe0ff */
[----:B------:R1:W-:Y:S01]  /*0390*/  STG.E.U8 desc[UR12][R20.64], R30 ;  /* 0x0000001e14007986 */ /* 0x0003e2000c10110c */
[----:B------:R-:W-:-:S03]  /*03a0*/  FADD R33, R2, -UR15 ;  /* 0x8000000f02217e21 */ /* 0x000fc60008000000 */
[----:B------:R1:W-:Y:S01]  /*03b0*/  STG.E desc[UR12][R22.64+-0x8], R9 ;  /* 0xfffff80916007986 */ /* 0x0003e2000c10190c */
[----:B------:R-:W3:Y:S01]  /*03c0*/  FCHK P0, R33, R5 ;  /* 0x0000000521007302 */ /* 0x000ee20000000000 */
[----:B--2---:R-:W-:-:S04]  /*03d0*/  FFMA R11, R26, -R5, 1 ;  /* 0x3f8000001a0b7423 */ /* 0x004fc80000000805 */
[----:B------:R-:W-:Y:S01]  /*03e0*/  FFMA R26, R26, R11, R26 ;  /* 0x0000000b1a1a7223 */ /* 0x000fe2000000001a */
[----:B------:R-:W-:-:S03]  /*03f0*/  MOV R24, UR6 ;  /* 0x0000000600187c02 */ /* 0x000fc60008000f00 */
[----:B------:R-:W-:-:S04]  /*0400*/  FFMA R2, R33, R26, RZ ;  /* 0x0000001a21027223 */ /* 0x000fc800000000ff */
[----:B------:R-:W-:Y:S01]  /*0410*/  FFMA R11, R2, -R5, R33 ;  /* 0x80000005020b7223 */ /* 0x000fe20000000021 */
[----:B------:R-:W-:-:S04]  /*0420*/  IMAD.WIDE R24, R4, 0x4, R24 ;  /* 0x0000000404187825 */ /* 0x000fc800078e0218 */
[----:B------:R-:W-:Y:S01]  /*0430*/  FFMA R2, R26, R11, R2 ;  /* 0x0000000b1a027223 */ /* 0x000fe20000000002 */
[----:B-1-3--:R-:W-:Y:S06]  /*0440*/  @!P0 BRA `(.L_x_32) ;  /* 0x0000000000088947 */ /* 0x00afec0003800000 */
[----:B------:R-:W-:-:S07]  /*0450*/  MOV R10, 0x470 ;  /* 0x00000470000a7802 */ /* 0x000fce0000000f00 */
[----:B0-----:R-:W-:Y:S05]  /*0460*/  CALL.REL.NOINC `($__internal_1_$__cuda_sm3x_div_rn_noftz_f32_slowpath) ;  /* 0x0000001400bc7944 */ /* 0x001fea0003c00000 */
.L_x_32:
[----:B------:R-:W1:Y:S01]  /*0470*/  MUFU.RCP R10, R5 ;  /* 0x00000005000a7308 */ /* 0x000e620000001000 */
[----:B------:R-:W-:Y:S01]  /*0480*/  FADD R33, R29, -UR16 ;  /* 0x800000101d217e21 */ /* 0x000fe20008000000 */
[----:B------:R-:W-:-:S05]  /*0490*/  I2FP.F32.U32 R29, R30 ;  /* 0x0000001e001d7245 */ /* 0x000fca0000201000 */
[----:B------:R-:W-:Y:S01]  /*04a0*/  FFMA R30, R29, R2, 0.5 ;  /* 0x3f0000001d1e7423 */ /* 0x000fe20000000002 */
[----:B------:R-:W2:Y:S08]  /*04b0*/  FCHK P0, R33, R5 ;  /* 0x0000000521007302 */ /* 0x000eb00000000000 */
[----:B------:R-:W3:Y:S01]  /*04c0*/  F2I.FLOOR.NTZ R30, R30 ;  /* 0x0000001e001e7305 */ /* 0x000ee20000207100 */
[----:B-1----:R-:W-:-:S04]  /*04d0*/  FFMA R11, R10, -R5, 1 ;  /* 0x3f8000000a0b7423 */ /* 0x002fc80000000805 */
[----:B------:R-:W-:-:S04]  /*04e0*/  FFMA R2, R10, R11, R10 ;  /* 0x0000000b0a027223 */ /* 0x000fc8000000000a */
[----:B------:R-:W-:-:S04]  /*04f0*/  FFMA R10, R2, R33, RZ ;  /* 0x00000021020a7223 */ /* 0x000fc800000000ff */
[----:B------:R-:W-:-:S04]  /*0500*/  FFMA R11, R10, -R5, R33 ;  /* 0x800000050a0b7223 */ /* 0x000fc80000000021 */
[----:B------:R-:W-:Y:S01]  /*0510*/  FFMA R2, R2, R11, R10 ;  /* 0x0000000b02027223 */ /* 0x000fe2000000000a */
[----:B--23--:R-:W-:Y:S06]  /*0520*/  @!P0 BRA `(.L_x_33) ;  /* 0x0000000000088947 */ /* 0x00cfec0003800000 */
[----:B------:R-:W-:-:S07]  /*0530*/  MOV R10, 0x550 ;  /* 0x00000550000a7802 */ /* 0x000fce0000000f00 */
[----:B0-----:R-:W-:Y:S05]  /*0540*/  CALL.REL.NOINC `($__internal_1_$__cuda_sm3x_div_rn_noftz_f32_slowpath) ;  /* 0x0000001400847944 */ /* 0x001fea0003c00000 */
.L_x_33:
[----:B------:R-:W1:Y:S01]  /*0550*/  LDC.64 R10, c[0x0][0x3c0] ;  /* 0x0000f000ff0a7b82 */ /* 0x000e620000000a00 */
[----:B------:R-:W-:-:S06]  /*0560*/  FFMA R2, R29, R2, 0.5 ;  /* 0x3f0000001d027423 */ /* 0x000fcc0000000002 */
[----:B------:R-:W1:Y:S01]  /*0570*/  F2I.FLOOR.NTZ R2, R2 ;  /* 0x0000000200027305 */ /* 0x000e620000207100 */
[----:B------:R-:W2:Y:S01]  /*0580*/  LDC.64 R26, c[0x0][0x3d0] ;  /* 0x0000f400ff1a7b82 */ /* 0x000ea20000000a00 */
[----:B-1----:R-:W-:-:S04]  /*0590*/  IMAD R11, R30, R11, R2 ;  /* 0x0000000b1e0b7224 */ /* 0x002fc800078e0202 */
[----:B--2---:R-:W-:-:S06]  /*05a0*/  IMAD.WIDE R28, R11, 0xc, R26 ;  /* 0x0000000c0b1c7825 */ /* 0x004fcc00078e021a */
[----:B------:R-:W2:Y:S04]  /*05b0*/  LDG.E R29, desc[UR12][R28.64+0x8] ;  /* 0x0000080c1c1d7981 */ /* 0x000ea8000c1e1900 */
[----:B--2---:R1:W-:Y:S04]  /*05c0*/  STG.E desc[UR12][R24.64+-0x8], R29 ;  /* 0xfffff81d18007986 */ /* 0x0043e8000c10190c */
[----:B------:R-:W2:Y:S04]  /*05d0*/  LDG.E R33, desc[UR12][R18.64+-0xc] ;  /* 0xfffff40c12217981 */ /* 0x000ea8000c1e1900 */
[----:B------:R-:W3:Y:S04]  /*05e0*/  LDG.E R30, desc[UR12][R12.64+0x4] ;  /* 0x0000040c0c1e7981 */ /* 0x000ee8000c1e1900 */
[----:B------:R-:W4:Y:S01]  /*05f0*/  LDG.E R2, desc[UR12][R12.64] ;  /* 0x0000000c0c027981 */ /* 0x000f22000c1e1900 */
[----:B--2---:R-:W-:-:S04]  /*0600*/  IMAD.WIDE R26, R33, 0x4, R16 ;  /* 0x00000004211a7825 */ /* 0x004fc800078e0210 */
[----:B------:R-:W-:Y:S02]  /*0610*/  IMAD.WIDE R32, R33, 0x4, R14 ;  /* 0x0000000421207825 */ /* 0x000fe400078e020e */
[----:B------:R2:W3:Y:S04]  /*0620*/  LDG.E R27, desc[UR12][R26.64] ;  /* 0x0000000c1a1b7981 */ /* 0x0004e8000c1e1900 */
[----:B------:R-:W4:Y:S01]  /*0630*/  LDG.E R33, desc[UR12][R32.64] ;  /* 0x0000000c20217981 */ /* 0x000f22000c1e1900 */
[----:B------:R-:W2:Y:S02]  /*0640*/  MUFU.RCP R11, R10 ;  /* 0x0000000a000b7308 */ /* 0x000ea40000001000 */
[----:B--2---:R-:W-:Y:S01]  /*0650*/  FFMA R26, R11, -R10, 1 ;  /* 0x3f8000000b1a7423 */ /* 0x004fe2000000080a */
[----:B---3--:R-:W-:Y:S01]  /*0660*/  FADD R30, R30, -R27 ;  /* 0x8000001b1e1e7221 */ /* 0x008fe20000000000 */
[----:B----4-:R-:W-:-:S04]  /*0670*/  FADD R2, R2, -R33 ;  /* 0x8000002102027221 */ /* 0x010fc80000000000 */
[----:B------:R-:W-:-:S04]  /*0680*/  FSETP.GTU.AND P0, PT, |R30|, UR14, PT ;  /* 0x0000000e1e007c0b */ /* 0x000fc8000bf0c200 */
[----:B------:R-:W-:-:S04]  /*0690*/  FSETP.LE.AND P0, PT, |R2|, UR14, !P0 ;  /* 0x0000000e02007c0b */ /* 0x000fc8000c703200 */
[----:B-1----:R-:W-:-:S04]  /*06a0*/  SEL R29, RZ, 0x1, !P0 ;  /* 0x00000001ff1d7807 */ /* 0x002fc80004000000 */
[----:B------:R-:W-:Y:S01]  /*06b0*/  IADD3 R9, PT, PT, R9, R29, RZ ;  /* 0x0000001d09097210 */ /* 0x000fe20007ffe0ff */
[----:B------:R1:W-:Y:S01]  /*06c0*/  STG.E.U8 desc[UR12][R20.64+0x1], R29 ;  /* 0x0000011d14007986 */ /* 0x0003e2000c10110c */
[----:B------:R-:W-:-:S03]  /*06d0*/  FADD R33, R2, -UR15 ;  /* 0x8000000f02217e21 */ /* 0x000fc60008000000 */
[----:B------:R1:W-:Y:S01]  /*06e0*/  STG.E desc[UR12][R22.64+-0x4], R9 ;  /* 0xfffffc0916007986 */ /* 0x0003e2000c10190c */
[----:B------:R-:W2:Y:S01]  /*06f0*/  FCHK P0, R33, R10 ;  /* 0x0000000a21007302 */ /* 0x000ea20000000000 */
[----:B------:R-:W-:-:S04]  /*0700*/  FFMA R2, R11, R26, R11 ;  /* 0x0000001a0b027223 */ /* 0x000fc8000000000b */
[----:B------:R-:W-:-:S04]  /*0710*/  FFMA R11, R2, R33, RZ ;  /* 0x00000021020b7223 */ /* 0x000fc800000000ff */
[----:B------:R-:W-:-:S04]  /*0720*/  FFMA R26, R11, -R10, R33 ;  /* 0x8000000a0b1a7223 */ /* 0x000fc80000000021 */
[----:B------:R-:W-:Y:S01]  /*0730*/  FFMA R2, R2, R26, R11 ;  /* 0x0000001a02027223 */ /* 0x000fe2000000000b */
[----:B-12---:R-:W-:Y:S06]  /*0740*/  @!P0 BRA `(.L_x_34) ;  /* 0x0000000000088947 */ /* 0x006fec0003800000 */
[----:B------:R-:W-:-:S07]  /*0750*/  MOV R10, 0x770 ;  /* 0x00000770000a7802 */ /* 0x000fce0000000f00 */
[----:B0-----:R-:W-:Y:S05]  /*0760*/  CALL.REL.NOINC `($__internal_1_$__cuda_sm3x_div_rn_noftz_f32_slowpath) ;  /* 0x0000001000fc7944 */ /* 0x001fea0003c00000 */
.L_x_34:
[----:B------:R-:W1:Y:S01]  /*0770*/  MUFU.RCP R10, R5 ;  /* 0x00000005000a7308 */ /* 0x000e620000001000 */
[----:B------:R-:W-:Y:S01]  /*0780*/  I2FP.F32.U32 R29, R29 ;  /* 0x0000001d001d7245 */ /* 0x000fe20000201000 */
[----:B------:R-:W-:-:S04]  /*0790*/  FADD R33, R30, -UR16 ;  /* 0x800000101e217e21 */ /* 0x000fc80008000000 */
[----:B------:R-:W-:Y:S02]  /*07a0*/  FFMA R30, R29, R2, 0.5 ;  /* 0x3f0000001d1e7423 */ /* 0x000fe40000000002 */
        /* <DEDUP_REMOVED lines=10> */
.L_x_35:
        /* <DEDUP_REMOVED lines=13> */
[----:B------:R-:W3:Y:S04]  /*0920*/  LDG.E R26, desc[UR12][R26.64] ;  /* 0x0000000c1a1a7981 */ /* 0x000ee8000c1e1900 */
[----:B------:R-:W4:Y:S01]  /*0930*/  LDG.E R33, desc[UR12][R32.64] ;  /* 0x0000000c20217981 */ /* 0x000f22000c1e1900 */
[----:B------:R-:W2:Y:S01]  /*0940*/  MUFU.RCP R11, R10 ;  /* 0x0000000a000b7308 */ /* 0x000ea20000001000 */
[----:B---3--:R-:W-:Y:S01]  /*0950*/  FADD R29, R29, -R26 ;  /* 0x8000001a1d1d7221 */ /* 0x008fe20000000000 */
[----:B----4-:R-:W-:-:S04]  /*0960*/  FADD R2, R2, -R33 ;  /* 0x8000002102027221 */ /* 0x010fc80000000000 */
        /* <DEDUP_REMOVED lines=9> */
[----:B------:R-:W-:-:S04]  /*0a00*/  FFMA R2, R11, R26, R11 ;  /* 0x0000001a0b027223 */ /* 0x000fc8000000000b */
[----:B------:R-:W-:-:S04]  /*0a10*/  FFMA R11, R2, R33, RZ ;  /* 0x00000021020b7223 */ /* 0x000fc800000000ff */
[----:B------:R-:W-:-:S04]  /*0a20*/  FFMA R26, R11, -R10, R33 ;  /* 0x8000000a0b1a7223 */ /* 0x000fc80000000021 */
[----:B------:R-:W-:Y:S01]  /*0a30*/  FFMA R2, R2, R26, R11 ;  /* 0x0000001a02027223 */ /* 0x000fe2000000000b */
[----:B-1-3--:R-:W-:Y:S06]  /*0a40*/  @!P0 BRA `(.L_x_36) ;  /* 0x0000000000088947 */ /* 0x00afec0003800000 */
[----:B------:R-:W-:-:S07]  /*0a50*/  MOV R10, 0xa70 ;  /* 0x00000a70000a7802 */ /* 0x000fce0000000f00 */
[----:B0-----:R-:W-:Y:S05]  /*0a60*/  CALL.REL.NOINC `($__internal_1_$__cuda_sm3x_div_rn_noftz_f32_slowpath) ;  /* 0x00000010003c7944 */ /* 0x001fea0003c00000 */
.L_x_36:
        /* <DEDUP_REMOVED lines=14> */
.L_x_37:
        /* <DEDUP_REMOVED lines=34> */
.L_x_38:
        /* <DEDUP_REMOVED lines=14> */
.L_x_39:
[----:B------:R-:W-:-:S04]  /*0e50*/  FFMA R2, R30, R2, 0.5 ;  /* 0x3f0000001e027423 */ /* 0x000fc80000000002 */
[----:B------:R-:W0:Y:S02]  /*0e60*/  F2I.FLOOR.NTZ R11, R2 ;  /* 0x00000002000b7305 */ /* 0x000e240000207100 */
[----:B0-----:R-:W-:-:S04]  /*0e70*/  IMAD R11, R20, UR17, R11 ;  /* 0x00000011140b7c24 */ /* 0x001fc8000f8e020b */
[----:B------:R-:W-:-:S06]  /*0e80*/  IMAD.WIDE R34, R11, 0xc, R34 ;  /* 0x0000000c0b227825 */ /* 0x000fcc00078e0222 */
[----:B------:R-:W2:Y:S01]  /*0e90*/  LDG.E R35, desc[UR12][R34.64+0x8] ;  /* 0x0000080c22237981 */ /* 0x000ea2000c1e1900 */
[----:B------:R-:W-:Y:S02]  /*0ea0*/  IADD3 R3, PT, PT, R3, 0x4, RZ ;  /* 0x0000000403037810 */ /* 0x000fe40007ffe0ff */
[----:B------:R-:W-:Y:S02]  /*0eb0*/  IADD3 R18, P1, PT, R18, 0x30, RZ ;  /* 0x0000003012127810 */ /* 0x000fe40007f3e0ff */
[----:B------:R-:W-:Y:S02]  /*0ec0*/  ISETP.NE.AND P0, PT, R3, RZ, PT ;  /* 0x000000ff0300720c */ /* 0x000fe40003f05270 */
[----:B------:R-:W-:Y:S02]  /*0ed0*/  IADD3.X R19, PT, PT, RZ, R19, RZ, P1, !PT ;  /* 0x00000013ff137210 */ /* 0x000fe40000ffe4ff */
[----:B------:R-:W-:Y:S01]  /*0ee0*/  IADD3 R4, PT, PT, R4, 0x4, RZ ;  /* 0x0000000404047810 */ /* 0x000fe20007ffe0ff */
[----:B--2---:R3:W-:Y:S08]  /*0ef0*/  STG.E desc[UR12][R24.64+0x4], R35 ;  /* 0x0000042318007986 */ /* 0x0047f0000c10190c */
[----:B------:R-:W-:Y:S05]  /*0f00*/  @P0 BRA `(.L_x_40) ;  /* 0xfffffff000cc0947 */ /* 0x000fea000383ffff */
.L_x_31:
[----:B------:R-:W-:-:S13]  /*0f10*/  ISETP.NE.AND P0, PT, R8, RZ, PT ;  /* 0x000000ff0800720c */ /* 0x000fda0003f05270 */
[----:B------:R-:W-:Y:S05]  /*0f20*/  @!P0 EXIT ;  /* 0x000000000000894d */ /* 0x000fea0003800000 */
[----:B------:R-:W-:-:S13]  /*0f30*/  ISETP.NE.AND P0, PT, R8, 0x1, PT ;  /* 0x000000010800780c */ /* 0x000fda0003f05270 */
[----:B------:R-:W-:Y:S05]  /*0f40*/  @!P0 BRA `(.L_x_41) ;  /* 0x0000000400e88947 */ /* 0x000fea0003800000 */
[----:B------:R-:W0:Y:S01]  /*0f50*/  LDC.64 R18, c[0x0][0x398] ;  /* 0x0000e600ff127b82 */ /* 0x000e220000000a00 */
[----:B------:R-:W4:Y:S01]  /*0f60*/  LDG.E R2, desc[UR12][R12.64] ;  /* 0x0000000c0c027981 */ /* 0x000f22000c1e1900 */
[----:B------:R-:W1:Y:S01]  /*0f70*/  LDCU UR4, c[0x0][0x3bc] ;  /* 0x00007780ff0477ac */ /* 0x000e620008000800 */
[----:B------:R-:W5:Y:S05]  /*0f80*/  LDCU UR5, c[0x0][0x3c8] ;  /* 0x00007900ff0577ac */ /* 0x000f6a0008000800 */
[----:B------:R-:W2:Y:S08]  /*0f90*/  LDC.64 R4, c[0x0][0x3b0] ;  /* 0x0000ec00ff047b82 */ /* 0x000eb00000000a00 */
[----:B------:R-:W3:Y:S01]  /*0fa0*/  LDC.64 R10, c[0x0][0x3a8] ;  /* 0x0000ea00ff0a7b82 */ /* 0x000ee20000000a00 */
[----:B0-----:R-:W-:-:S07]  /*0fb0*/  IMAD.WIDE.U32 R18, R7, 0xc, R18 ;  /* 0x0000000c07127825 */ /* 0x001fce00078e0012 */
[----:B------:R-:W0:Y:S01]  /*0fc0*/  LDC R20, c[0x0][0x3c0] ;  /* 0x0000f000ff147b82 */ /* 0x000e220000000800 */
[----:B------:R-:W2:Y:S07]  /*0fd0*/  LDG.E R3, desc[UR12][R18.64] ;  /* 0x0000000c12037981 */ /* 0x000eae000c1e1900 */
[----:B------:R-:W5:Y:S08]  /*0fe0*/  LDC.64 R16, c[0x0][0x380] ;  /* 0x0000e000ff107b82 */ /* 0x000f700000000a00 */
[----:B------:R-:W5:Y:S01]  /*0ff0*/  LDC.64 R14, c[0x0][0x390] ;  /* 0x0000e400ff0e7b82 */ /* 0x000f620000000a00 */
[----:B--2---:R-:W-:-:S04]  /*1000*/  IMAD.WIDE R4, R3, 0x4, R4 ;  /* 0x0000000403047825 */ /* 0x004fc800078e0204 */
[----:B---3--:R-:W-:Y:S02]  /*1010*/  IMAD.WIDE R10, R3, 0x4, R10 ;  /* 0x00000004030a7825 */ /* 0x008fe400078e020a */
[----:B------:R-:W2:Y:S04]  /*1020*/  LDG.E R3, desc[UR12][R12.64+0x4] ;  /* 0x0000040c0c037981 */ /* 0x000ea8000c1e1900 */
[----:B------:R-:W2:Y:S04]  /*1030*/  LDG.E R4, desc[UR12][R4.64] ;  /* 0x0000000c04047981 */ /* 0x000ea8000c1e1900 */
[----:B------:R3:W4:Y:S01]  /*1040*/  LDG.E R11, desc[UR12][R10.64] ;  /* 0x0000000c0a0b7981 */ /* 0x000722000c1e1900 */
[----:B0-----:R-:W3:Y:S02]  /*1050*/  MUFU.RCP R21, R20 ;  /* 0x0000001400157308 */ /* 0x001ee40000001000 */
[----:B---3--:R-:W-:Y:S01]  /*1060*/  FFMA R10, R21, -R20, 1 ;  /* 0x3f800000150a7423 */ /* 0x008fe20000000814 */
[----:B--2---:R-:W-:Y:S01]  /*1070*/  FADD R3, R3, -R4 ;  /* 0x8000000403037221 */ /* 0x004fe20000000000 */
[----:B----4-:R-:W-:-:S04]  /*1080*/  FADD R2, R2, -R11 ;  /* 0x8000000b02027221 */ /* 0x010fc80000000000 */
[----:B-1----:R-:W-:Y:S02]  /*1090*/  FSETP.GTU.AND P0, PT, |R3|, UR4, PT ;  /* 0x0000000403007c0b */ /* 0x002fe4000bf0c200 */
[----:B------:R-:W-:Y:S02]  /*10a0*/  IADD3 R4, PT, PT, R6, R7, RZ ;  /* 0x0000000706047210 */ /* 0x000fe40007ffe0ff */
[----:B------:R-:W-:Y:S02]  /*10b0*/  FSETP.LE.AND P0, PT, |R2|, UR4, !P0 ;  /* 0x0000000402007c0b */ /* 0x000fe4000c703200 */
[C---:B-----5:R-:W-:Y:S02]  /*10c0*/  IADD3 R16, P1, PT, R4.reuse, R16, RZ ;  /* 0x0000001004107210 */ /* 0x060fe40007f3e0ff */
[----:B------:R-:W-:Y:S01]  /*10d0*/  SEL R8, RZ, 0x1, !P0 ;  /* 0x00000001ff087807 */ /* 0x000fe20004000000 */
[C---:B------:R-:W-:Y:S01]  /*10e0*/  IMAD.WIDE R14, R4.reuse, 0x4, R14 ;  /* 0x00000004040e7825 */ /* 0x040fe200078e020e */
[----:B------:R-:W-:-:S02]  /*10f0*/  LEA.HI.X.SX32 R17, R4, R17, 0x1, P1 ;  /* 0x0000001104117211 */ /* 0x000fc400008f0eff */
[----:B------:R-:W-:Y:S01]  /*1100*/  IADD3 R9, PT, PT, R9, R8, RZ ;  /* 0x0000000809097210 */ /* 0x000fe20007ffe0ff */
[----:B------:R-:W-:Y:S02]  /*1110*/  FADD R33, R2, -UR5 ;  /* 0x8000000502217e21 */ /* 0x000fe40008000000 */
        /* <DEDUP_REMOVED lines=8> */
[----:B------:R-:W-:-:S07]  /*11a0*/  MOV R10, 0x11c0 ;  /* 0x000011c0000a7802 */ /* 0x000fce0000000f00 */
[----:B------:R-:W-:Y:S05]  /*11b0*/  CALL.REL.NOINC `($__internal_1_$__cuda_sm3x_div_rn_noftz_f32_slowpath) ;  /* 0x0000000800687944 */ /* 0x000fea0003c00000 */
.L_x_42:
[----:B------:R-:W0:Y:S01]  /*11c0*/  LDC R22, c[0x0][0x3c0] ;  /* 0x0000f000ff167b82 */ /* 0x000e220000000800 */
[----:B------:R-:W1:Y:S01]  /*11d0*/  LDCU UR4, c[0x0][0x3cc] ;  /* 0x00007980ff0477ac */ /* 0x000e620008000800 */
[----:B------:R-:W-:-:S05]  /*11e0*/  I2FP.F32.U32 R5, R8 ;  /* 0x0000000800057245 */ /* 0x000fca0000201000 */
        /* <DEDUP_REMOVED lines=11> */
[----:B------:R-:W-:-:S07]  /*12a0*/  MOV R10, 0x12c0 ;  /* 0x000012c0000a7802 */ /* 0x000fce0000000f00 */
[----:B------:R-:W-:Y:S05]  /*12b0*/  CALL.REL.NOINC `($__internal_1_$__cuda_sm3x_div_rn_noftz_f32_slowpath) ;  /* 0x0000000800287944 */ /* 0x000fea0003c00000 */
[----:B------:R-:W-:-:S07]  /*12c0*/  MOV R20, R2 ;  /* 0x0000000200147202 */ /* 0x000fce0000000f00 */
.L_x_43:
[----:B------:R-:W0:Y:S01]  /*12d0*/  LDC.64 R10, c[0x0][0x3c0] ;  /* 0x0000f000ff0a7b82 */ /* 0x000e220000000a00 */
[----:B------:R-:W-:Y:S01]  /*12e0*/  FFMA R5, R5, R20, 0.5 ;  /* 0x3f00000005057423 */ /* 0x000fe20000000014 */
[----:B------:R-:W1:Y:S01]  /*12f0*/  LDCU UR4, c[0x0][0x3bc] ;  /* 0x00007780ff0477ac */ /* 0x000e620008000800 */
[----:B------:R-:W2:Y:S04]  /*1300*/  LDCU UR5, c[0x0][0x3c8] ;  /* 0x00007900ff0577ac */ /* 0x000ea80008000800 */
[----:B------:R-:W0:Y:S01]  /*1310*/  F2I.FLOOR.NTZ R5, R5 ;  /* 0x0000000500057305 */ /* 0x000e220000207100 */
[----:B------:R-:W3:Y:S08]  /*1320*/  LDC.64 R2, c[0x0][0x3d0] ;  /* 0x0000f400ff027b82 */ /* 0x000ef00000000a00 */
[----:B------:R-:W4:Y:S01]  /*1330*/  LDC.64 R20, c[0x0][0x388] ;  /* 0x0000e200ff147b82 */ /* 0x000f220000000a00 */
[----:B0-----:R-:W-:-:S07]  /*1340*/  IMAD R11, R8, R11, R5 ;  /* 0x0000000b080b7224 */ /* 0x001fce00078e0205 */
[----:B------:R-:W0:Y:S01]  /*1350*/  LDC.64 R24, c[0x0][0x3b0] ;  /* 0x0000ec00ff187b82 */ /* 0x000e220000000a00 */
[----:B---3--:R-:W-:-:S07]  /*1360*/  IMAD.WIDE R2, R11, 0xc, R2 ;  /* 0x0000000c0b027825 */ /* 0x008fce00078e0202 */
[----:B------:R-:W3:Y:S01]  /*1370*/  LDC.64 R22, c[0x0][0x3a8] ;  /* 0x0000ea00ff167b82 */ /* 0x000ee20000000a00 */
[----:B------:R-:W5:Y:S01]  /*1380*/  LDG.E R3, desc[UR12][R2.64+0x8] ;  /* 0x0000080c02037981 */ /* 0x000f62000c1e1900 */
[----:B----4-:R-:W-:-:S05]  /*1390*/  IMAD.WIDE R20, R4, 0x4, R20 ;  /* 0x0000000404147825 */ /* 0x010fca00078e0214 */
[----:B-----5:R4:W-:Y:S04]  /*13a0*/  STG.E desc[UR12][R20.64], R3 ;  /* 0x0000000314007986 */ /* 0x0209e8000c10190c */
[----:B------:R-:W0:Y:S04]  /*13b0*/  LDG.E R19, desc[UR12][R18.64+0xc] ;  /* 0x00000c0c12137981 */ /* 0x000e28000c1e1900 */
[----:B------:R-:W4:Y:S04]  /*13c0*/  LDG.E R4, desc[UR12][R12.64+0x4] ;  /* 0x0000040c0c047981 */ /* 0x000f28000c1e1900 */
[----:B------:R-:W5:Y:S01]  /*13d0*/  LDG.E R2, desc[UR12][R12.64] ;  /* 0x0000000c0c027981 */ /* 0x000f62000c1e1900 */
[----:B0-----:R-:W-:-:S04]  /*13e0*/  IMAD.WIDE R24, R19, 0x4, R24 ;  /* 0x0000000413187825 */ /* 0x001fc800078e0218 */
[----:B---3--:R-:W-:Y:S02]  /*13f0*/  IMAD.WIDE R22, R19, 0x4, R22 ;  /* 0x0000000413167825 */ /* 0x008fe400078e0216 */
[----:B------:R-:W4:Y:S04]  /*1400*/  LDG.E R25, desc[UR12][R24.64] ;  /* 0x0000000c18197981 */ /* 0x000f28000c1e1900 */
[----:B------:R-:W5:Y:S01]  /*1410*/  LDG.E R23, desc[UR12][R22.64] ;  /* 0x0000000c16177981 */ /* 0x000f62000c1e1900 */
[----:B------:R-:W0:Y:S02]  /*1420*/  MUFU.RCP R5, R10 ;  /* 0x0000000a00057308 */ /* 0x000e240000001000 */
[----:B0-----:R-:W-:Y:S01]  /*1430*/  FFMA R8, R5, -R10, 1 ;  /* 0x3f80000005087423 */ /* 0x001fe2000000080a */
[----:B----4-:R-:W-:Y:S01]  /*1440*/  FADD R3, R4, -R25 ;  /* 0x8000001904037221 */ /* 0x010fe20000000000 */
[----:B-----5:R-:W-:-:S04]  /*1450*/  FADD R2, R2, -R23 ;  /* 0x8000001702027221 */ /* 0x020fc80000000000 */
[----:B-1----:R-:W-:-:S04]  /*1460*/  FSETP.GTU.AND P0, PT, |R3|, UR4, PT ;  /* 0x0000000403007c0b */ /* 0x002fc8000bf0c200 */
[----:B------:R-:W-:-:S04]  /*1470*/  FSETP.LE.AND P0, PT, |R2|, UR4, !P0 ;  /* 0x0000000402007c0b */ /* 0x000fc8000c703200 */
[----:B------:R-:W-:-:S04]  /*1480*/  SEL R4, RZ, 0x1, !P0 ;  /* 0x00000001ff047807 */ /* 0x000fc80004000000 */
[----:B------:R-:W-:Y:S01]  /*1490*/  IADD3 R9, PT, PT, R9, R4, RZ ;  /* 0x0000000409097210 */ /* 0x000fe20007ffe0ff */
[----:B------:R0:W-:Y:S01]  /*14a0*/  STG.E.U8 desc[UR12][R16.64+0x1], R4 ;  /* 0x0000010410007986 */ /* 0x0001e2000c10110c */
[----:B--2---:R-:W-:-:S03]  /*14b0*/  FADD R33, R2, -UR5 ;  /* 0x8000000502217e21 */ /* 0x004fc60008000000 */
        /* <DEDUP_REMOVED lines=9> */
.L_x_44:
        /* <DEDUP_REMOVED lines=17> */
.L_x_45:
[----:B------:R-:W0:Y:S01]  /*1660*/  LDC.64 R2, c[0x0][0x3d0] ;  /* 0x0000f400ff027b82 */ /* 0x000e220000000a00 */
[----:B------:R-:W-:Y:S01]  /*1670*/  FFMA R8, R5, R8, 0.5 ;  /* 0x3f00000005087423 */ /* 0x000fe20000000008 */
[----:B------:R-:W1:Y:S03]  /*1680*/  LDCU UR4, c[0x0][0x3c4] ;  /* 0x00007880ff0477ac */ /* 0x000e660008000800 */
[----:B------:R-:W1:Y:S02]  /*1690*/  F2I.FLOOR.NTZ R5, R8 ;  /* 0x0000000800057305 */ /* 0x000e640000207100 */
[----:B-1----:R-:W-:-:S04]  /*16a0*/  IMAD R5, R4, UR4, R5 ;  /* 0x0000000404057c24 */ /* 0x002fc8000f8e0205 */
[----:B0-----:R-:W-:-:S06]  /*16b0*/  IMAD.WIDE R2, R5, 0xc, R2 ;  /* 0x0000000c05027825 */ /* 0x001fcc00078e0202 */
[----:B------:R-:W2:Y:S01]  /*16c0*/  LDG.E R3, desc[UR12][R2.64+0x8] ;  /* 0x0000080c02037981 */ /* 0x000ea2000c1e1900 */
[----:B------:R-:W-:-:S03]  /*16d0*/  IADD3 R7, PT, PT, R7, 0x2, RZ ;  /* 0x0000000207077810 */ /* 0x000fc60007ffe0ff */
[----:B--2---:R0:W-:Y:S04]  /*16e0*/  STG.E desc[UR12][R20.64+0x4], R3 ;  /* 0x0000040314007986 */ /* 0x0041e8000c10190c */
.L_x_41:
[----:B------:R-:W1:Y:S02]  /*16f0*/  LDC R2, c[0x0][0x3b8] ;  /* 0x0000ee00ff027b82 */ /* 0x000e640000000800 */
[----:B-1----:R-:W-:-:S04]  /*1700*/  LOP3.LUT R2, R2, 0x1, RZ, 0xc0, !PT ;  /* 0x0000000102027812 */ /* 0x002fc800078ec0ff */
[----:B------:R-:W-:-:S13]  /*1710*/  ISETP.NE.U32.AND P0, PT, R2, 0x1, PT ;  /* 0x000000010200780c */ /* 0x000fda0003f05070 */
[----:B------:R-:W-:Y:S05]  /*1720*/  @P0 EXIT ;  /* 0x000000000000094d */ /* 0x000fea0003800000 */
[----:B0-----:R-:W0:Y:S01]  /*1730*/  LDC.64 R2, c[0x0][0x398] ;  /* 0x0000e600ff027b82 */ /* 0x001e220000000a00 */
[----:B------:R-:W4:Y:S01]  /*1740*/  LDG.E R16, desc[UR12][R12.64+0x4] ;  /* 0x0000040c0c107981 */ /* 0x000f22000c1e1900 */
[----:B------:R-:W1:Y:S03]  /*1750*/  LDCU UR4, c[0x0][0x3bc] ;  /* 0x00007780ff0477ac */ /* 0x000e660008000800 */
[----:B------:R5:W2:Y:S01]  /*1760*/  LDG.E R8, desc[UR12][R12.64] ;  /* 0x0000000c0c087981 */ /* 0x000aa2000c1e1900 */
[----:B------:R-:W3:Y:S02]  /*1770*/  LDCU UR5, c[0x0][0x3c8] ;  /* 0x00007900ff0577ac */ /* 0x000ee40008000800 */
[----:B------:R-:W5:Y:S08]  /*1780*/  LDC.64 R10, c[0x0][0x3b0] ;  /* 0x0000ec00ff0a7b82 */ /* 0x000f700000000a00 */
[----:B------:R-:W1:Y:S01]  /*1790*/  LDC.64 R4, c[0x0][0x3a8] ;  /* 0x0000ea00ff047b82 */ /* 0x000e620000000a00 */
[----:B0-----:R-:W-:-:S07]  /*17a0*/  IMAD.WIDE.U32 R2, R7, 0xc, R2 ;  /* 0x0000000c07027825 */ /* 0x001fce00078e0002 */
[----:B------:R-:W0:Y:S01]  /*17b0*/  LDC R20, c[0x0][0x3c0] ;  /* 0x0000f000ff147b82 */ /* 0x000e220000000800 */
[----:B------:R-:W5:Y:S07]  /*17c0*/  LDG.E R3, desc[UR12][R2.64] ;  /* 0x0000000c02037981 */ /* 0x000f6e000c1e1900 */
[----:B------:R-:W3:Y:S08]  /*17d0*/  LDC.64 R18, c[0x0][0x380] ;  /* 0x0000e000ff127b82 */ /* 0x000ef00000000a00 */
[----:B------:R-:W2:Y:S01]  /*17e0*/  LDC.64 R14, c[0x0][0x390] ;  /* 0x0000e400ff0e7b82 */ /* 0x000ea20000000a00 */
[----:B-----5:R-:W-:-:S04]  /*17f0*/  IMAD.WIDE R10, R3, 0x4, R10 ;  /* 0x00000004030a7825 */ /* 0x020fc800078e020a */
[----:B-1----:R-:W-:Y:S02]  /*1800*/  IMAD.WIDE R4, R3, 0x4, R4 ;  /* 0x0000000403047825 */ /* 0x002fe400078e0204 */
[----:B------:R-:W4:Y:S04]  /*1810*/  LDG.E R11, desc[UR12][R10.64] ;  /* 0x0000000c0a0b7981 */ /* 0x000f28000c1e1900 */
[----:B------:R-:W2:Y:S01]  /*1820*/  LDG.E R5, desc[UR12][R4.64] ;  /* 0x0000000c04057981 */ /* 0x000ea2000c1e1900 */
[----:B------:R-:W-:Y:S01]  /*1830*/  IADD3 R6, PT, PT, R6, R7, RZ ;  /* 0x0000000706067210 */ /* 0x000fe20007ffe0ff */
[----:B0-----:R-:W0:Y:S03]  /*1840*/  MUFU.RCP R17, R20 ;  /* 0x0000001400117308 */ /* 0x001e260000001000 */
[----:B---3--:R-:W-:-:S04]  /*1850*/  IADD3 R12, P1, PT, R6, R18, RZ ;  /* 0x00000012060c7210 */ /* 0x008fc80007f3e0ff */
[----:B------:R-:W-:Y:S01]  /*1860*/  LEA.HI.X.SX32 R13, R6, R19, 0x1, P1 ;  /* 0x00000013060d7211 */ /* 0x000fe200008f0eff */
[----:B0-----:R-:W-:-:S04]  /*1870*/  FFMA R2, R17, -R20, 1 ;  /* 0x3f80000011027423 */ /* 0x001fc80000000814 */
[----:B------:R-:W-:Y:S01]  /*1880*/  FFMA R2, R17, R2, R17 ;  /* 0x0000000211027223 */ /* 0x000fe20000000011 */
[----:B----4-:R-:W-:Y:S01]  /*1890*/  FADD R3, R16, -R11 ;  /* 0x8000000b10037221 */ /* 0x010fe20000000000 */
[----:B--2---:R-:W-:-:S04]  /*18a0*/  FADD R8, R8, -R5 ;  /* 0x8000000508087221 */ /* 0x004fc80000000000 */
[----:B------:R-:W-:-:S04]  /*18b0*/  FSETP.GTU.AND P0, PT, |R3|, UR4, PT ;  /* 0x0000000403007c0b */ /* 0x000fc8000bf0c200 */
[----:B------:R-:W-:-:S04]  /*18c0*/  FSETP.LE.AND P0, PT, |R8|, UR4, !P0 ;  /* 0x0000000408007c0b */ /* 0x000fc8000c703200 */
[----:B------:R-:W-:Y:S01]  /*18d0*/  SEL R4, RZ, 0x1, !P0 ;  /* 0x00000001ff047807 */ /* 0x000fe20004000000 */
[----:B------:R-:W-:-:S03]  /*18e0*/  IMAD.WIDE R10, R6, 0x4, R14 ;  /* 0x00000004060a7825 */ /* 0x000fc600078e020e */
[----:B------:R-:W-:Y:S01]  /*18f0*/  IADD3 R9, PT, PT, R4, R9, RZ ;  /* 0x0000000904097210 */ /* 0x000fe20007ffe0ff */
[----:B------:R0:W-:Y:S01]  /*1900*/  STG.E.U8 desc[UR12][R12.64], R4 ;  /* 0x000000040c007986 */ /* 0x0001e2000c10110c */
[----:B------:R-:W-:-:S03]  /*1910*/  FADD R33, R8, -UR5 ;  /* 0x8000000508217e21 */ /* 0x000fc60008000000 */
[----:B------:R0:W-:Y:S01]  /*1920*/  STG.E desc[UR12][R10.64], R9 ;  /* 0x000000090a007986 */ /* 0x0001e2000c10190c */
[----:B------:R-:W1:Y:S01]  /*1930*/  FCHK P0, R33, R20 ;  /* 0x0000001421007302 */ /* 0x000e620000000000 */
[----:B------:R-:W-:-:S04]  /*1940*/  FFMA R5, R2, R33, RZ ;  /* 0x0000002102057223 */ /* 0x000fc800000000ff */
[----:B------:R-:W-:-:S04]  /*1950*/  FFMA R8, R5, -R20, R33 ;  /* 0x8000001405087223 */ /* 0x000fc80000000021 */
[----:B------:R-:W-:Y:S01]  /*1960*/  FFMA R2, R2, R8, R5 ;  /* 0x0000000802027223 */ /* 0x000fe20000000005 */
[----:B01----:R-:W-:Y:S06]  /*1970*/  @!P0 BRA `(.L_x_46) ;  /* 0x0000000000088947 */ /* 0x003fec0003800000 */
[----:B------:R-:W-:-:S07]  /*1980*/  MOV R10, 0x19a0 ;  /* 0x000019a0000a7802 */ /* 0x000fce0000000f00 */
[----:B------:R-:W-:Y:S05]  /*1990*/  CALL.REL.NOINC `($__internal_1_$__cuda_sm3x_div_rn_noftz_f32_slowpath) ;  /* 0x0000000000707944 */ /* 0x000fea0003c00000 */
.L_x_46:
        /* <DEDUP_REMOVED lines=17> */
.L_x_47:
        /* <DEDUP_REMOVED lines=9> */
[----:B--2---:R-:W-:Y:S01]  /*1b40*/  STG.E desc[UR12][R6.64], R3 ;  /* 0x0000000306007986 */ /* 0x004fe2000c10190c */
[----:B------:R-:W-:Y:S05]  /*1b50*/  EXIT ;  /* 0x000000000000794d */ /* 0x000fea0003800000 */
        .weak           $__internal_1_$__cuda_sm3x_div_rn_noftz_f32_slowpath
        .type           $__internal_1_$__cuda_sm3x_div_rn_noftz_f32_slowpath,@function
        .size           $__internal_1_$__cuda_sm3x_div_rn_noftz_f32_slowpath,(.L_x_80 - $__internal_1_$__cuda_sm3x_div_rn_noftz_f32_slowpath)
$__internal_1_$__cuda_sm3x_div_rn_noftz_f32_slowpath:
[----:B------:R-:W-:Y:S02]  /*1b60*/  SHF.R.U32.HI R27, RZ, 0x17, R0 ;  /* 0x00000017ff1b7819 */ /* 0x000fe40000011600 */
[----:B------:R-:W-:Y:S02]  /*1b70*/  SHF.R.U32.HI R26, RZ, 0x17, R33 ;  /* 0x00000017ff1a7819 */ /* 0x000fe40000011621 */
[----:B------:R-:W-:Y:S02]  /*1b80*/  LOP3.LUT R27, R27, 0xff, RZ, 0xc0, !PT ;  /* 0x000000ff1b1b7812 */ /* 0x000fe400078ec0ff */
[----:B------:R-:W-:Y:S02]  /*1b90*/  LOP3.LUT R26, R26, 0xff, RZ, 0xc0, !PT ;  /* 0x000000ff1a1a7812 */ /* 0x000fe400078ec0ff */
[----:B------:R-:W-:Y:S02]  /*1ba0*/  IADD3 R11, PT, PT, R27, -0x1, RZ ;  /* 0xffffffff1b0b7810 */ /* 0x000fe40007ffe0ff */
[----:B------:R-:W-:-:S02]  /*1bb0*/  IADD3 R2, PT, PT, R26, -0x1, RZ ;  /* 0xffffffff1a027810 */ /* 0x000fc40007ffe0ff */
[----:B------:R-:W-:Y:S02]  /*1bc0*/  ISETP.GT.U32.AND P0, PT, R11, 0xfd, PT ;  /* 0x000000fd0b00780c */ /* 0x000fe40003f04070 */
[----:B------:R-:W-:Y:S02]  /*1bd0*/  MOV R32, R0 ;  /* 0x0000000000207202 */ /* 0x000fe40000000f00 */
[----:B------:R-:W-:-:S13]  /*1be0*/  ISETP.GT.U32.OR P0, PT, R2, 0xfd, P0 ;  /* 0x000000fd0200780c */ /* 0x000fda0000704470 */
[----:B------:R-:W-:Y:S01]  /*1bf0*/  @!P0 MOV R28, RZ ;  /* 0x000000ff001c8202 */ /* 0x000fe20000000f00 */
        /* <DEDUP_REMOVED lines=17> */
[----:B------:R-:W-:Y:S02]  /*1d10*/  ISETP.GE.AND P0, PT, R2, RZ, PT ;  /* 0x000000ff0200720c */ /* 0x000fe40003f06270 */
[----:B------:R-:W-:-:S11]  /*1d20*/  ISETP.GE.AND P1, PT, R11, RZ, PT ;  /* 0x000000ff0b00720c */ /* 0x000fd60003f26270 */
[----:B------:R-:W-:Y:S01]  /*1d30*/  @P0 MOV R28, RZ ;  /* 0x000000ff001c0202 */ /* 0x000fe20000000f00 */
[----:B------:R-:W-:Y:S01]  /*1d40*/  @!P0 FFMA R33, R33, 1.84467440737095516160e+19, RZ ;  /* 0x5f80000021218823 */ /* 0x000fe200000000ff */
[----:B------:R-:W-:Y:S01]  /*1d50*/  @!P0 MOV R28, 0xffffffc0 ;  /* 0xffffffc0001c8802 */ /* 0x000fe20000000f00 */
[----:B------:R-:W-:-:S03]  /*1d60*/  @!P1 FFMA R32, R0, 1.84467440737095516160e+19, RZ ;  /* 0x5f80000000209823 */ /* 0x000fc600000000ff */
[----:B------:R-:W-:-:S07]  /*1d70*/  @!P1 IADD3 R28, PT, PT, R28, 0x40, RZ ;  /* 0x000000401c1c9810 */ /* 0x000fce0007ffe0ff */
.L_x_48:
[----:B------:R-:W-:Y:S02]  /*1d80*/  LEA R11, R27, 0xc0800000, 0x17 ;  /* 0xc08000001b0b7811 */ /* 0x000fe400078eb8ff */
[----:B------:R-:W-:Y:S02]  /*1d90*/  IADD3 R26, PT, PT, R26, -0x7f, RZ ;  /* 0xffffff811a1a7810 */ /* 0x000fe40007ffe0ff */
[----:B------:R-:W-:Y:S02]  /*1da0*/  IADD3 R36, PT, PT, -R11, R32, RZ ;  /* 0x000000200b247210 */ /* 0x000fe40007ffe1ff */
[C---:B------:R-:W-:Y:S01]  /*1db0*/  IADD3 R27, PT, PT, R26.reuse, 0x7f, -R27 ;  /* 0x0000007f1a1b7810 */ /* 0x040fe20007ffe81b */
[----:B------:R-:W-:Y:S01]  /*1dc0*/  IMAD R2, R26, -0x800000, R33 ;  /* 0xff8000001a027824 */ /* 0x000fe200078e0221 */
        /* <DEDUP_REMOVED lines=12> */
[----:B------:R-:W-:-:S04]  /*1e90*/  IADD3 R26, PT, PT, R26, R27, RZ ;  /* 0x0000001b1a1a7210 */ /* 0x000fc80007ffe0ff */
[----:B------:R-:W-:-:S04]  /*1ea0*/  IADD3 R28, PT, PT, R26, -0x1, RZ ;  /* 0xffffffff1a1c7810 */ /* 0x000fc80007ffe0ff */
        /* <DEDUP_REMOVED lines=12> */
[C---:B------:R-:W-:Y:S02]  /*1f70*/  IADD3 R11, PT, PT, R26.reuse, 0x20, RZ ;  /* 0x000000201a0b7810 */ /* 0x040fe40007ffe0ff */
[----:B------:R-:W-:Y:S02]  /*1f80*/  LOP3.LUT R27, R27, 0x7fffff, RZ, 0xc0, !PT ;  /* 0x007fffff1b1b7812 */ /* 0x000fe400078ec0ff */
[C---:B------:R-:W-:Y:S02]  /*1f90*/  ISETP.NE.AND P2, PT, R26.reuse, RZ, PT ;  /* 0x000000ff1a00720c */ /* 0x040fe40003f45270 */
        /* <DEDUP_REMOVED lines=12> */
[----:B------:R-:W-:-:S04]  /*2060*/  LOP3.LUT R11, R11, R32, RZ, 0xc0, !PT ;  /* 0x000000200b0b7212 */ /* 0x000fc800078ec0ff */
[----:B------:R-:W-:-:S04]  /*2070*/  IADD3 R11, PT, PT, R26, R11, RZ ;  /* 0x0000000b1a0b7210 */ /* 0x000fc80007ffe0ff */
[----:B------:R-:W-:Y:S01]  /*2080*/  LOP3.LUT R2, R11, R2, RZ, 0xfc, !PT ;  /* 0x000000020b027212 */ /* 0x000fe200078efcff */
[----:B------:R-:W-:Y:S06]  /*2090*/  BRA `(.L_x_55) ;  /* 0x0000000000347947 */ /* 0x000fec0003800000 */
.L_x_54:
[----:B------:R-:W-:-:S04]  /*20a0*/  LOP3.LUT R2, R2, 0x80000000, RZ, 0xc0, !PT ;  /* 0x8000000002027812 */ /* 0x000fc800078ec0ff */
[----:B------:R-:W-:Y:S01]  /*20b0*/  LOP3.LUT R2, R2, 0x7f800000, RZ, 0xfc, !PT ;  /* 0x7f80000002027812 */ /* 0x000fe200078efcff */
[----:B------:R-:W-:Y:S06]  /*20c0*/  BRA `(.L_x_55) ;  /* 0x0000000000287947 */ /* 0x000fec0003800000 */
.L_x_53:
[----:B------:R-:W-:Y:S01]  /*20d0*/  LEA R2, R27, R2, 0x17 ;  /* 0x000000021b027211 */ /* 0x000fe200078eb8ff */
[----:B------:R-:W-:Y:S06]  /*20e0*/  BRA `(.L_x_55) ;  /* 0x0000000000207947 */ /* 0x000fec0003800000 */
.L_x_52:
[----:B------:R-:W-:-:S04]  /*20f0*/  LOP3.LUT R33, R32, 0x80000000, R33, 0x48, !PT ;  /* 0x8000000020217812 */ /* 0x000fc800078e4821 */
[----:B------:R-:W-:Y:S01]  /*2100*/  LOP3.LUT R2, R33, 0x7f800000, RZ, 0xfc, !PT ;  /* 0x7f80000021027812 */ /* 0x000fe200078efcff */
[----:B------:R-:W-:Y:S06]  /*2110*/  BRA `(.L_x_55) ;  /* 0x0000000000147947 */ /* 0x000fec0003800000 */
.L_x_51:
[----:B------:R-:W-:Y:S01]  /*2120*/  LOP3.LUT R2, R32, 0x80000000, R33, 0x48, !PT ;  /* 0x8000000020027812 */ /* 0x000fe200078e4821 */
[----:B------:R-:W-:Y:S06]  /*2130*/  BRA `(.L_x_55) ;  /* 0x00000000000c7947 */ /* 0x000fec0003800000 */
.L_x_50:
[----:B------:R-:W0:Y:S01]  /*2140*/  MUFU.RSQ R2, -QNAN ;  /* 0xffc0000000027908 */ /* 0x000e220000001400 */
[----:B------:R-:W-:Y:S05]  /*2150*/  BRA `(.L_x_55) ;  /* 0x0000000000047947 */ /* 0x000fea0003800000 */
.L_x_49:
[----:B------:R-:W-:-:S07]  /*2160*/  FADD.FTZ R2, R33, R0 ;  /* 0x0000000021027221 */ /* 0x000fce0000010000 */
.L_x_55:
[----:B------:R-:W-:-:S04]  /*2170*/  HFMA2 R11, -RZ, RZ, 0, 0 ;  /* 0x00000000ff0b7431 */ /* 0x000fc800000001ff */
[----:B0-----:R-:W-:Y:S05]  /*2180*/  RET.REL.NODEC R10 `(_Z22compute_active_sensorsPbPfPiP6sensorP5voxelS0_S0_iffiffP10correction) ;  /* 0xffffffdc0a9c7950 */ /* 0x001fea0003c3ffff */
.L_x_56:
        /* <DEDUP_REMOVED lines=15> */
.L_x_80:


//--------------------- .text._Z21create_anode_responseP6sensorPiPf --------------------------
	.section	.text._Z21create_anode_responseP6sensorPiPf,"ax",@progbits
	.align	128
        .global         _Z21create_anode_responseP6sensorPiPf
        .type           _Z21create_anode_responseP6sensorPiPf,@function
        .size           _Z21create_anode_responseP6sensorPiPf,(.L_x_84 - _Z21create_anode_responseP6sensorPiPf)
        .other          _Z21create_anode_responseP6sensorPiPf,@"STO_CUDA_ENTRY STV_DEFAULT"
_Z21create_anode_responseP6sensorPiPf:
.text._Z21create_anode_responseP6sensorPiPf:
[----:B------:R-:W-:Y:S01]  /*0000*/  LDC R1, c[0x0][0x37c] ;  /* 0x0000df00ff017b82 */ /* 0x000fe20000000800 */
[----:B------:R-:W0:Y:S07]  /*0010*/  S2R R7, SR_CTAID.X ;  /* 0x0000000000077919 */ /* 0x000e2e0000002500 */
[----:B------:R-:W0:Y:S01]  /*0020*/  LDC.64 R2, c[0x0][0x388] ;  /* 0x0000e200ff027b82 */ /* 0x000e220000000a00 */
[----:B------:R-:W1:Y:S07]  /*0030*/  LDCU.64 UR4, c[0x0][0x358] ;  /* 0x00006b00ff0477ac */ /* 0x000e6e0008000a00 */
[----:B------:R-:W2:Y:S01]  /*0040*/  LDC.64 R4, c[0x0][0x390] ;  /* 0x0000e400ff047b82 */ /* 0x000ea20000000a00 */
[----:B0-----:R-:W-:-:S04]  /*0050*/  IMAD.WIDE.U32 R2, R7, 0x4, R2 ;  /* 0x0000000407027825 */ /* 0x001fc800078e0002 */
[----:B--2---:R-:W-:Y:S02]  /*0060*/  IMAD.WIDE.U32 R4, R7, 0x4, R4 ;  /* 0x0000000407047825 */ /* 0x004fe400078e0004 */
[----:B-1----:R-:W2:Y:S01]  /*0070*/  LDG.E R3, desc[UR4][R2.64] ;  /* 0x0000000402037981 */ /* 0x002ea2000c1e1900 */
[----:B------:R-:W2:Y:S03]  /*0080*/  LDC.64 R6, c[0x0][0x380] ;  /* 0x0000e000ff067b82 */ /* 0x000ea60000000a00 */
[----:B------:R-:W3:Y:S01]  /*0090*/  LDG.E R5, desc[UR4][R4.64] ;  /* 0x0000000404057981 */ /* 0x000ee2000c1e1900 */
[----:B--2---:R-:W-:-:S05]  /*00a0*/  IMAD.WIDE R6, R3, 0xc, R6 ;  /* 0x0000000c03067825 */ /* 0x004fca00078e0206 */
[----:B---3--:R-:W-:Y:S01]  /*00b0*/  STG.E desc[UR4][R6.64+0x4], R5 ;  /* 0x0000040506007986 */ /* 0x008fe2000c101904 */
[----:B------:R-:W-:Y:S05]  /*00c0*/  EXIT ;  /* 0x000000000000794d */ /* 0x000fea0003800000 */
.L_x_57:
        /* <DEDUP_REMOVED lines=11> */
.L_x_84:


//--------------------- .text._Z16initialize_anodeP6sensorffPfffS1_f --------------------------
	.section	.text._Z16initialize_anodeP6sensorffPfffS1_f,"ax",@progbits
	.align	128
        .global         _Z16initialize_anodeP6sensorffPfffS1_f
        .type           _Z16initialize_anodeP6sensorffPfffS1_f,@function
        .size           _Z16initialize_anodeP6sensorffPfffS1_f,(.L_x_85 - _Z16initialize_anodeP6sensorffPfffS1_f)
        .other          _Z16initialize_anodeP6sensorffPfffS1_f,@"STO_CUDA_ENTRY STV_DEFAULT"
_Z16initialize_anodeP6sensorffPfffS1_f:
.text._Z16initialize_anodeP6sensorffPfffS1_f:
[----:B------:R-:W-:Y:S01]  /*0000*/  LDC R1, c[0x0][0x37c] ;  /* 0x0000df00ff017b82 */ /* 0x000fe20000000800 */
[----:B------:R-:W0:Y:S07]  /*0010*/  S2R R11, SR_CTAID.X ;  /* 0x00000000000b7919 */ /* 0x000e2e0000002500 */
[----:B------:R-:W0:Y:S01]  /*0020*/  LDC.64 R4, c[0x0][0x390] ;  /* 0x0000e400ff047b82 */ /* 0x000e220000000a00 */
[----:B------:R-:W1:Y:S01]  /*0030*/  LDCU.64 UR4, c[0x0][0x358] ;  /* 0x00006b00ff0477ac */ /* 0x000e620008000a00 */
[----:B------:R-:W2:Y:S06]  /*0040*/  LDCU.64 UR6, c[0x0][0x388] ;  /* 0x00007100ff0677ac */ /* 0x000eac0008000a00 */
[----:B------:R-:W2:Y:S08]  /*0050*/  LDC R0, c[0x0][0x3a8] ;  /* 0x0000ea00ff007b82 */ /* 0x000eb00000000800 */
[----:B------:R-:W3:Y:S01]  /*0060*/  LDC.64 R2, c[0x0][0x380] ;  /* 0x0000e000ff027b82 */ /* 0x000ee20000000a00 */
[----:B0-----:R-:W-:-:S06]  /*0070*/  IMAD.WIDE.U32 R4, R11, 0x4, R4 ;  /* 0x000000040b047825 */ /* 0x001fcc00078e0004 */
[----:B-1----:R-:W4:Y:S01]  /*0080*/  LDG.E R4, desc[UR4][R4.64] ;  /* 0x0000000404047981 */ /* 0x002f22000c1e1900 */
[C---:B--2---:R-:W-:Y:S01]  /*0090*/  FADD R9, R0.reuse, UR7 ;  /* 0x0000000700097e21 */ /* 0x044fe20008000000 */
[----:B------:R-:W-:Y:S01]  /*00a0*/  FADD R7, -R0, UR6 ;  /* 0x0000000600077e21 */ /* 0x000fe20008000100 */
[----:B---3--:R-:W-:Y:S01]  /*00b0*/  IMAD.WIDE.U32 R2, R11, 0xc, R2 ;  /* 0x0000000c0b027825 */ /* 0x008fe200078e0002 */
[----:B------:R-:W-:Y:S02]  /*00c0*/  PLOP3.LUT P1, PT, PT, PT, PT, 0x8, 0x80 ;  /* 0x000000000080781c */ /* 0x000fe40003f2e170 */
[----:B----4-:R-:W-:-:S04]  /*00d0*/  FSETP.GEU.AND P0, PT, R4, R9, PT ;  /* 0x000000090400720b */ /* 0x010fc80003f0e000 */
[----:B------:R-:W-:-:S13]  /*00e0*/  FSETP.LEU.OR P0, PT, R4, R7, P0 ;  /* 0x000000070400720b */ /* 0x000fda000070b400 */
[----:B------:R-:W-:Y:S05]  /*00f0*/  @P0 BRA `(.L_x_58) ;  /* 0x0000000000240947 */ /* 0x000fea0003800000 */
[----:B------:R-:W0:Y:S01]  /*0100*/  LDC.64 R4, c[0x0][0x3a0] ;  /* 0x0000e800ff047b82 */ /* 0x000e220000000a00 */
[----:B------:R-:W1:Y:S01]  /*0110*/  LDCU UR6, c[0x0][0x398] ;  /* 0x00007300ff0677ac */ /* 0x000e620008000800 */
[----:B0-----:R-:W-:-:S06]  /*0120*/  IMAD.WIDE.U32 R4, R11, 0x4, R4 ;  /* 0x000000040b047825 */ /* 0x001fcc00078e0004 */
[----:B------:R-:W2:Y:S01]  /*0130*/  LDG.E R4, desc[UR4][R4.64] ;  /* 0x0000000404047981 */ /* 0x000ea2000c1e1900 */
[----:B-1----:R-:W-:-:S05]  /*0140*/  FADD R7, -R0, UR6 ;  /* 0x0000000600077e21 */ /* 0x002fca0008000100 */
[----:B--2---:R-:W-:-:S13]  /*0150*/  FSETP.GT.AND P0, PT, R4, R7, PT ;  /* 0x000000070400720b */ /* 0x004fda0003f04000 */
[----:B------:R-:W0:Y:S02]  /*0160*/  @P0 LDC R7, c[0x0][0x39c] ;  /* 0x0000e700ff070b82 */ /* 0x000e240000000800 */
[----:B0-----:R-:W-:-:S05]  /*0170*/  @P0 FADD R7, R0, R7 ;  /* 0x0000000700070221 */ /* 0x001fca0000000000 */
[----:B------:R-:W-:-:S13]  /*0180*/  @P0 FSETP.LT.AND P1, PT, R4, R7, PT ;  /* 0x000000070400020b */ /* 0x000fda0003f21000 */
.L_x_58:
[----:B------:R-:W-:Y:S01]  /*0190*/  SEL R5, RZ, 0x1, !P1 ;  /* 0x00000001ff057807 */ /* 0x000fe20004800000 */
[----:B------:R-:W-:Y:S04]  /*01a0*/  STG.E desc[UR4][R2.64], R11 ;  /* 0x0000000b02007986 */ /* 0x000fe8000c101904 */
[----:B------:R-:W-:Y:S04]  /*01b0*/  STG.E desc[UR4][R2.64+0x4], RZ ;  /* 0x000004ff02007986 */ /* 0x000fe8000c101904 */
[----:B------:R-:W-:Y:S01]  /*01c0*/  STG.E.U8 desc[UR4][R2.64+0x8], R5 ;  /* 0x0000080502007986 */ /* 0x000fe2000c101104 */
[----:B------:R-:W-:Y:S05]  /*01d0*/  EXIT ;  /* 0x000000000000794d */ /* 0x000fea0003800000 */
.L_x_59:
        /* <DEDUP_REMOVED lines=10> */
.L_x_85:


//--------------------- .text._Z14compact_voxelsP5voxelS0_PiPbi --------------------------
	.section	.text._Z14compact_voxelsP5voxelS0_PiPbi,"ax",@progbits
	.align	128
        .global         _Z14compact_voxelsP5voxelS0_PiPbi
        .type           _Z14compact_voxelsP5voxelS0_PiPbi,@function
        .size           _Z14compact_voxelsP5voxelS0_PiPbi,(.L_x_86 - _Z14compact_voxelsP5voxelS0_PiPbi)
        .other          _Z14compact_voxelsP5voxelS0_PiPbi,@"STO_CUDA_ENTRY STV_DEFAULT"
_Z14compact_voxelsP5voxelS0_PiPbi:
.text._Z14compact_voxelsP5voxelS0_PiPbi:
[----:B------:R-:W-:Y:S01]  /*0000*/  LDC R1, c[0x0][0x37c] ;  /* 0x0000df00ff017b82 */ /* 0x000fe20000000800 */
[----:B------:R-:W0:Y:S01]  /*0010*/  S2R R6, SR_TID.X ;  /* 0x0000000000067919 */ /* 0x000e220000002100 */
[----:B------:R-:W1:Y:S06]  /*0020*/  LDCU UR4, c[0x0][0x3a0] ;  /* 0x00007400ff0477ac */ /* 0x000e6c0008000800 */
[----:B------:R-:W2:Y:S01]  /*0030*/  LDC.64 R2, c[0x0][0x390] ;  /* 0x0000e400ff027b82 */ /* 0x000ea20000000a00 */
[----:B------:R-:W3:Y:S07]  /*0040*/  LDCU.64 UR6, c[0x0][0x358] ;  /* 0x00006b00ff0677ac */ /* 0x000eee0008000a00 */
[----:B------:R-:W4:Y:S08]  /*0050*/  S2UR UR5, SR_CgaCtaId ;  /* 0x00000000000579c3 */ /* 0x000f300000008800 */
[----:B------:R-:W5:Y:S01]  /*0060*/  LDC R8, c[0x0][0x3a0] ;  /* 0x0000e800ff087b82 */ /* 0x000f620000000800 */
[C---:B0-----:R-:W-:Y:S01]  /*0070*/  ISETP.NE.AND P0, PT, R6.reuse, RZ, PT ;  /* 0x000000ff0600720c */ /* 0x041fe20003f05270 */
[----:B-1----:R-:W-:-:S04]  /*0080*/  IMAD R0, R6, UR4, RZ ;  /* 0x0000000406007c24 */ /* 0x002fc8000f8e02ff */
[----:B------:R-:W-:-:S08]  /*0090*/  VIADD R5, R0, 0xffffffff ;  /* 0xffffffff00057836 */ /* 0x000fd00000000000 */
[----:B------:R-:W-:-:S04]  /*00a0*/  @!P0 IMAD.MOV R5, RZ, RZ, R0 ;  /* 0x000000ffff058224 */ /* 0x000fc800078e0200 */
[----:B--2---:R-:W-:-:S06]  /*00b0*/  IMAD.WIDE R2, R5, 0x4, R2 ;  /* 0x0000000405027825 */ /* 0x004fcc00078e0202 */
[----:B---3--:R-:W2:Y:S01]  /*00c0*/  LDG.E R2, desc[UR6][R2.64] ;  /* 0x0000000602027981 */ /* 0x008ea2000c1e1900 */
[----:B------:R-:W-:Y:S01]  /*00d0*/  UMOV UR4, 0x400 ;  /* 0x0000040000047882 */ /* 0x000fe20000000000 */
[----:B------:R-:W-:Y:S01]  /*00e0*/  ISETP.NE.AND P0, PT, R6, RZ, PT ;  /* 0x000000ff0600720c */ /* 0x000fe20003f05270 */
[----:B----4-:R-:W-:Y:S01]  /*00f0*/  ULEA UR4, UR5, UR4, 0x18 ;  /* 0x0000000405047291 */ /* 0x010fe2000f8ec0ff */
[----:B-----5:R-:W-:-:S05]  /*0100*/  ISETP.GE.AND P1, PT, R8, 0x1, PT ;  /* 0x000000010800780c */ /* 0x020fca0003f26270 */
[----:B------:R-:W-:-:S05]  /*0110*/  LEA R5, R6, UR4, 0x2 ;  /* 0x0000000406057c11 */ /* 0x000fca000f8e10ff */
[----:B--2---:R0:W-:Y:S01]  /*0120*/  STS [R5], R2 ;  /* 0x0000000205007388 */ /* 0x0041e20000000800 */
[----:B------:R-:W-:Y:S05]  /*0130*/  @!P0 BRA `(.L_x_60) ;  /* 0x00000000002c8947 */ /* 0x000fea0003800000 */
[----:B------:R-:W-:-:S07]  /*0140*/  IMAD.MOV.U32 R3, RZ, RZ, 0x1 ;  /* 0x00000001ff037424 */ /* 0x000fce00078e00ff */
.L_x_61:
[----:B------:R-:W-:Y:S01]  /*0150*/  IMAD.IADD R4, R6, 0x1, -R3 ;  /* 0x0000000106047824 */ /* 0x000fe200078e0a03 */
[----:B------:R-:W-:Y:S05]  /*0160*/  WARPSYNC.ALL ;  /* 0x0000000000007948 */ /* 0x000fea0003800000 */
[----:B------:R-:W-:Y:S01]  /*0170*/  LEA R4, R4, UR4, 0x2 ;  /* 0x0000000404047c11 */ /* 0x000fe2000f8e10ff */
[----:B------:R-:W-:-:S04]  /*0180*/  IMAD.SHL.U32 R3, R3, 0x2, RZ ;  /* 0x0000000203037824 */ /* 0x000fc800078e00ff */
[----:B------:R-:W0:Y:S01]  /*0190*/  LDS R7, [R4] ;  /* 0x0000000004077984 */ /* 0x000e220000000800 */
[----:B------:R-:W-:Y:S01]  /*01a0*/  BAR.SYNC.DEFER_BLOCKING 0x0 ;  /* 0x0000000000007b1d */ /* 0x000fe20000010000 */
[----:B------:R-:W-:Y:S01]  /*01b0*/  ISETP.GT.U32.AND P0, PT, R3, R6, PT ;  /* 0x000000060300720c */ /* 0x000fe20003f04070 */
[----:B01----:R-:W-:-:S05]  /*01c0*/  IMAD.IADD R2, R7, 0x1, R2 ;  /* 0x0000000107027824 */ /* 0x003fca00078e0202 */
[----:B------:R1:W-:Y:S07]  /*01d0*/  STS [R5], R2 ;  /* 0x0000000205007388 */ /* 0x0003ee0000000800 */
[----:B------:R-:W-:Y:S05]  /*01e0*/  @!P0 BRA `(.L_x_61) ;  /* 0xfffffffc00d88947 */ /* 0x000fea000383ffff */
.L_x_60:
[----:B------:R-:W-:Y:S05]  /*01f0*/  @!P1 EXIT ;  /* 0x000000000000994d */ /* 0x000fea0003800000 */
[C---:B------:R-:W-:Y:S01]  /*0200*/  ISETP.GE.U32.AND P1, PT, R8.reuse, 0x8, PT ;  /* 0x000000080800780c */ /* 0x040fe20003f26070 */
[----:B------:R-:W-:Y:S01]  /*0210*/  IMAD.MOV.U32 R3, RZ, RZ, RZ ;  /* 0x000000ffff037224 */ /* 0x000fe200078e00ff */
[----:B------:R-:W-:-:S04]  /*0220*/  LOP3.LUT R16, R8, 0x7, RZ, 0xc0, !PT ;  /* 0x0000000708107812 */ /* 0x000fc800078ec0ff */
[----:B------:R-:W-:-:S07]  /*0230*/  ISETP.NE.AND P0, PT, R16, RZ, PT ;  /* 0x000000ff1000720c */ /* 0x000fce0003f05270 */
[----:B------:R-:W-:Y:S06]  /*0240*/  @!P1 BRA `(.L_x_62) ;  /* 0x0000000400649947 */ /* 0x000fec0003800000 */
[----:B------:R-:W2:Y:S01]  /*0250*/  LDC.64 R6, c[0x0][0x388] ;  /* 0x0000e200ff067b82 */ /* 0x000ea20000000a00 */
[----:B------:R-:W-:Y:S01]  /*0260*/  LOP3.LUT R3, R8, 0x7ffffff8, RZ, 0xc0, !PT ;  /* 0x7ffffff808037812 */ /* 0x000fe200078ec0ff */
[----:B------:R-:W-:Y:S01]  /*0270*/  BSSY.RECONVERGENT B0, `(.L_x_62) ;  /* 0x0000056000007945 */ /* 0x000fe20003800200 */
[----:B------:R-:W-:-:S03]  /*0280*/  IMAD.MOV.U32 R13, RZ, RZ, R0 ;  /* 0x000000ffff0d7224 */ /* 0x000fc600078e0000 */
[----:B------:R-:W-:Y:S02]  /*0290*/  IMAD.MOV R12, RZ, RZ, -R3 ;  /* 0x000000ffff0c7224 */ /* 0x000fe400078e0a03 */
[----:B01----:R-:W0:Y:S01]  /*02a0*/  LDC.64 R4, c[0x0][0x380] ;  /* 0x0000e000ff047b82 */ /* 0x003e220000000a00 */
[----:B--2---:R-:W-:-:S03]  /*02b0*/  IMAD.WIDE R6, R2, 0xc, R6 ;  /* 0x0000000c02067825 */ /* 0x004fc600078e0206 */
[----:B------:R-:W-:Y:S02]  /*02c0*/  IADD3 R14, P2, PT, R6, 0x24, RZ ;  /* 0x00000024060e7810 */ /* 0x000fe40007f5e0ff */
[----:B0-----:R-:W-:-:S03]  /*02d0*/  IADD3 R4, P1, PT, R4, 0x30, RZ ;  /* 0x0000003004047810 */ /* 0x001fc60007f3e0ff */
[----:B------:R-:W-:Y:S02]  /*02e0*/  IMAD.X R17, RZ, RZ, R7, P2 ;  /* 0x000000ffff117224 */ /* 0x000fe400010e0607 */
[----:B------:R-:W-:-:S08]  /*02f0*/  IMAD.X R5, RZ, RZ, R5, P1 ;  /* 0x000000ffff057224 */ /* 0x000fd000008e0605 */
.L_x_63:
[----:B------:R-:W0:Y:S01]  /*0300*/  LDC.64 R10, c[0x0][0x398] ;  /* 0x0000e600ff0a7b82 */ /* 0x000e220000000a00 */
[----:B--2---:R-:W-:Y:S02]  /*0310*/  SHF.R.S32.HI R6, RZ, 0x1f, R13 ;  /* 0x0000001fff067819 */ /* 0x004fe4000001140d */
[----:B0-----:R-:W-:-:S04]  /*0320*/  IADD3 R10, P1, P2, R13, 0x3, R10 ;  /* 0x000000030d0a7810 */ /* 0x001fc80007a3e00a */
[----:B------:R-:W-:-:S05]  /*0330*/  IADD3.X R11, PT, PT, R6, R11, RZ, P1, P2 ;  /* 0x0000000b060b7210 */ /* 0x000fca0000fe44ff */
[----:B------:R-:W2:Y:S01]  /*0340*/  LDG.E.U8 R6, desc[UR6][R10.64+-0x3] ;  /* 0xfffffd060a067981 */ /* 0x000ea2000c1e1100 */
[----:B------:R-:W-:Y:S01]  /*0350*/  IMAD.WIDE R8, R13, 0xc, R4 ;  /* 0x0000000c0d087825 */ /* 0x000fe200078e0204 */
[----:B--2---:R-:W-:-:S13]  /*0360*/  ISETP.NE.AND P1, PT, R6, RZ, PT ;  /* 0x000000ff0600720c */ /* 0x004fda0003f25270 */
[----:B------:R-:W2:Y:S01]  /*0370*/  @P1 LDG.E R15, desc[UR6][R8.64+-0x30] ;  /* 0xffffd006080f1981 */ /* 0x000ea2000c1e1900 */
[----:B------:R-:W-:Y:S02]  /*0380*/  IMAD.MOV.U32 R6, RZ, RZ, R14 ;  /* 0x000000ffff067224 */ /* 0x000fe400078e000e */
[----:B------:R-:W-:-:S05]  /*0390*/  IMAD.MOV.U32 R7, RZ, RZ, R17 ;  /* 0x000000ffff077224 */ /* 0x000fca00078e0011 */
[----:B--2---:R0:W-:Y:S04]  /*03a0*/  @P1 STG.E desc[UR6][R6.64+-0x30], R15 ;  /* 0xffffd00f06001986 */ /* 0x0041e8000c101906 */
[----:B------:R-:W2:Y:S04]  /*03b0*/  @P1 LDG.E R17, desc[UR6][R8.64+-0x2c] ;  /* 0xffffd40608111981 */ /* 0x000ea8000c1e1900 */
[----:B--2---:R1:W-:Y:S04]  /*03c0*/  @P1 STG.E desc[UR6][R6.64+-0x2c], R17 ;  /* 0xffffd41106001986 */ /* 0x0043e8000c101906 */
[----:B------:R-:W2:Y:S04]  /*03d0*/  @P1 LDG.E R19, desc[UR6][R8.64+-0x28] ;  /* 0xffffd80608131981 */ /* 0x000ea8000c1e1900 */
[----:B--2---:R2:W-:Y:S04]  /*03e0*/  @P1 STG.E desc[UR6][R6.64+-0x28], R19 ;  /* 0xffffd81306001986 */ /* 0x0045e8000c101906 */
[----:B------:R-:W3:Y:S02]  /*03f0*/  LDG.E.U8 R14, desc[UR6][R10.64+-0x2] ;  /* 0xfffffe060a0e7981 */ /* 0x000ee4000c1e1100 */
[----:B---3--:R-:W-:-:S13]  /*0400*/  ISETP.NE.AND P1, PT, R14, RZ, PT ;  /* 0x000000ff0e00720c */ /* 0x008fda0003f25270 */
[----:B------:R-:W3:Y:S04]  /*0410*/  @P1 LDG.E R21, desc[UR6][R8.64+-0x24] ;  /* 0xffffdc0608151981 */ /* 0x000ee8000c1e1900 */
[----:B---3--:R3:W-:Y:S04]  /*0420*/  @P1 STG.E desc[UR6][R6.64+-0x24], R21 ;  /* 0xffffdc1506001986 */ /* 0x0087e8000c101906 */
[----:B------:R-:W4:Y:S04]  /*0430*/  @P1 LDG.E R23, desc[UR6][R8.64+-0x20] ;  /* 0xffffe00608171981 */ /* 0x000f28000c1e1900 */
[----:B----4-:R-:W-:Y:S04]  /*0440*/  @P1 STG.E desc[UR6][R6.64+-0x20], R23 ;  /* 0xffffe01706001986 */ /* 0x010fe8000c101906 */
[----:B0-----:R-:W4:Y:S04]  /*0450*/  @P1 LDG.E R15, desc[UR6][R8.64+-0x1c] ;  /* 0xffffe406080f1981 */ /* 0x001f28000c1e1900 */
[----:B----4-:R0:W-:Y:S04]  /*0460*/  @P1 STG.E desc[UR6][R6.64+-0x1c], R15 ;  /* 0xffffe40f06001986 */ /* 0x0101e8000c101906 */
[----:B------:R-:W4:Y:S02]  /*0470*/  LDG.E.U8 R14, desc[UR6][R10.64+-0x1] ;  /* 0xffffff060a0e7981 */ /* 0x000f24000c1e1100 */
[----:B----4-:R-:W-:-:S13]  /*0480*/  ISETP.NE.AND P1, PT, R14, RZ, PT ;  /* 0x000000ff0e00720c */ /* 0x010fda0003f25270 */
[----:B-1----:R-:W4:Y:S04]  /*0490*/  @P1 LDG.E R17, desc[UR6][R8.64+-0x18] ;  /* 0xffffe80608111981 */ /* 0x002f28000c1e1900 */
[----:B----4-:R1:W-:Y:S04]  /*04a0*/  @P1 STG.E desc[UR6][R6.64+-0x18], R17 ;  /* 0xffffe81106001986 */ /* 0x0103e8000c101906 */
[----:B--2---:R-:W2:Y:S04]  /*04b0*/  @P1 LDG.E R19, desc[UR6][R8.64+-0x14] ;  /* 0xffffec0608131981 */ /* 0x004ea8000c1e1900 */
[----:B--2---:R2:W-:Y:S04]  /*04c0*/  @P1 STG.E desc[UR6][R6.64+-0x14], R19 ;  /* 0xffffec1306001986 */ /* 0x0045e8000c101906 */
[----:B---3--:R-:W3:Y:S04]  /*04d0*/  @P1 LDG.E R21, desc[UR6][R8.64+-0x10] ;  /* 0xfffff00608151981 */ /* 0x008ee8000c1e1900 */
[----:B---3--:R3:W-:Y:S04]  /*04e0*/  @P1 STG.E desc[UR6][R6.64+-0x10], R21 ;  /* 0xfffff01506001986 */ /* 0x0087e8000c101906 */
[----:B------:R-:W4:Y:S02]  /*04f0*/  LDG.E.U8 R14, desc[UR6][R10.64] ;  /* 0x000000060a0e7981 */ /* 0x000f24000c1e1100 */
[----:B----4-:R-:W-:-:S13]  /*0500*/  ISETP.NE.AND P1, PT, R14, RZ, PT ;  /* 0x000000ff0e00720c */ /* 0x010fda0003f25270 */
[----:B0-----:R-:W4:Y:S04]  /*0510*/  @P1 LDG.E R15, desc[UR6][R8.64+-0xc] ;  /* 0xfffff406080f1981 */ /* 0x001f28000c1e1900 */
[----:B----4-:R0:W-:Y:S04]  /*0520*/  @P1 STG.E desc[UR6][R6.64+-0xc], R15 ;  /* 0xfffff40f06001986 */ /* 0x0101e8000c101906 */
[----:B------:R-:W4:Y:S04]  /*0530*/  @P1 LDG.E R23, desc[UR6][R8.64+-0x8] ;  /* 0xfffff80608171981 */ /* 0x000f28000c1e1900 */
[----:B----4-:R-:W-:Y:S04]  /*0540*/  @P1 STG.E desc[UR6][R6.64+-0x8], R23 ;  /* 0xfffff81706001986 */ /* 0x010fe8000c101906 */
[----:B-1----:R-:W4:Y:S04]  /*0550*/  @P1 LDG.E R17, desc[UR6][R8.64+-0x4] ;  /* 0xfffffc0608111981 */ /* 0x002f28000c1e1900 */
[----:B----4-:R1:W-:Y:S04]  /*0560*/  @P1 STG.E desc[UR6][R6.64+-0x4], R17 ;  /* 0xfffffc1106001986 */ /* 0x0103e8000c101906 */
[----:B------:R-:W4:Y:S02]  /*0570*/  LDG.E.U8 R14, desc[UR6][R10.64+0x1] ;  /* 0x000001060a0e7981 */ /* 0x000f24000c1e1100 */
[----:B----4-:R-:W-:-:S13]  /*0580*/  ISETP.NE.AND P1, PT, R14, RZ, PT ;  /* 0x000000ff0e00720c */ /* 0x010fda0003f25270 */
[----:B--2---:R-:W2:Y:S04]  /*0590*/  @P1 LDG.E R19, desc[UR6][R8.64] ;  /* 0x0000000608131981 */ /* 0x004ea8000c1e1900 */
[----:B--2---:R2:W-:Y:S04]  /*05a0*/  @P1 STG.E desc[UR6][R6.64], R19 ;  /* 0x0000001306001986 */ /* 0x0045e8000c101906 */
[----:B---3--:R-:W3:Y:S04]  /*05b0*/  @P1 LDG.E R21, desc[UR6][R8.64+0x4] ;  /* 0x0000040608151981 */ /* 0x008ee8000c1e1900 */
[----:B---3--:R-:W-:Y:S04]  /*05c0*/  @P1 STG.E desc[UR6][R6.64+0x4], R21 ;  /* 0x0000041506001986 */ /* 0x008fe8000c101906 */
[----:B0-----:R-:W3:Y:S04]  /*05d0*/  @P1 LDG.E R15, desc[UR6][R8.64+0x8] ;  /* 0x00000806080f1981 */ /* 0x001ee8000c1e1900 */
[----:B---3--:R0:W-:Y:S04]  /*05e0*/  @P1 STG.E desc[UR6][R6.64+0x8], R15 ;  /* 0x0000080f06001986 */ /* 0x0081e8000c101906 */
[----:B------:R-:W3:Y:S02]  /*05f0*/  LDG.E.U8 R14, desc[UR6][R10.64+0x2] ;  /* 0x000002060a0e7981 */ /* 0x000ee4000c1e1100 */
[----:B---3--:R-:W-:-:S13]  /*0600*/  ISETP.NE.AND P1, PT, R14, RZ, PT ;  /* 0x000000ff0e00720c */ /* 0x008fda0003f25270 */
[----:B-1----:R-:W3:Y:S04]  /*0610*/  @P1 LDG.E R17, desc[UR6][R8.64+0xc] ;  /* 0x00000c0608111981 */ /* 0x002ee8000c1e1900 */
[----:B---3--:R1:W-:Y:S04]  /*0620*/  @P1 STG.E desc[UR6][R6.64+0xc], R17 ;  /* 0x00000c1106001986 */ /* 0x0083e8000c101906 */
[----:B------:R-:W3:Y:S04]  /*0630*/  @P1 LDG.E R23, desc[UR6][R8.64+0x10] ;  /* 0x0000100608171981 */ /* 0x000ee8000c1e1900 */
[----:B---3--:R-:W-:Y:S04]  /*0640*/  @P1 STG.E desc[UR6][R6.64+0x10], R23 ;  /* 0x0000101706001986 */ /* 0x008fe8000c101906 */
[----:B--2---:R-:W2:Y:S04]  /*0650*/  @P1 LDG.E R19, desc[UR6][R8.64+0x14] ;  /* 0x0000140608131981 */ /* 0x004ea8000c1e1900 */
[----:B--2---:R2:W-:Y:S04]  /*0660*/  @P1 STG.E desc[UR6][R6.64+0x14], R19 ;  /* 0x0000141306001986 */ /* 0x0045e8000c101906 */
[----:B------:R-:W3:Y:S02]  /*0670*/  LDG.E.U8 R14, desc[UR6][R10.64+0x3] ;  /* 0x000003060a0e7981 */ /* 0x000ee4000c1e1100 */
[----:B---3--:R-:W-:-:S13]  /*0680*/  ISETP.NE.AND P1, PT, R14, RZ, PT ;  /* 0x000000ff0e00720c */ /* 0x008fda0003f25270 */
[----:B0-----:R-:W3:Y:S04]  /*0690*/  @P1 LDG.E R15, desc[UR6][R8.64+0x18] ;  /* 0x00001806080f1981 */ /* 0x001ee8000c1e1900 */
[----:B---3--:R0:W-:Y:S04]  /*06a0*/  @P1 STG.E desc[UR6][R6.64+0x18], R15 ;  /* 0x0000180f06001986 */ /* 0x0081e8000c101906 */
[----:B------:R-:W3:Y:S04]  /*06b0*/  @P1 LDG.E R21, desc[UR6][R8.64+0x1c] ;  /* 0x00001c0608151981 */ /* 0x000ee8000c1e1900 */
[----:B---3--:R-:W-:Y:S04]  /*06c0*/  @P1 STG.E desc[UR6][R6.64+0x1c], R21 ;  /* 0x00001c1506001986 */ /* 0x008fe8000c101906 */
[----:B-1----:R-:W3:Y:S04]  /*06d0*/  @P1 LDG.E R17, desc[UR6][R8.64+0x20] ;  /* 0x0000200608111981 */ /* 0x002ee8000c1e1900 */
[----:B---3--:R1:W-:Y:S04]  /*06e0*/  @P1 STG.E desc[UR6][R6.64+0x20], R17 ;  /* 0x0000201106001986 */ /* 0x0083e8000c101906 */
[----:B------:R-:W3:Y:S02]  /*06f0*/  LDG.E.U8 R14, desc[UR6][R10.64+0x4] ;  /* 0x000004060a0e7981 */ /* 0x000ee4000c1e1100 */
[----:B---3--:R-:W-:-:S13]  /*0700*/  ISETP.NE.AND P1, PT, R14, RZ, PT ;  /* 0x000000ff0e00720c */ /* 0x008fda0003f25270 */
[----:B--2---:R-:W2:Y:S04]  /*0710*/  @P1 LDG.E R19, desc[UR6][R8.64+0x24] ;  /* 0x0000240608131981 */ /* 0x004ea8000c1e1900 */
[----:B--2---:R2:W-:Y:S04]  /*0720*/  @P1 STG.E desc[UR6][R6.64+0x24], R19 ;  /* 0x0000241306001986 */ /* 0x0045e8000c101906 */
[----:B------:R-:W3:Y:S01]  /*0730*/  @P1 LDG.E R23, desc[UR6][R8.64+0x28] ;  /* 0x0000280608171981 */ /* 0x000ee2000c1e1900 */
[----:B------:R-:W-:-:S05]  /*0740*/  VIADD R12, R12, 0x8 ;  /* 0x000000080c0c7836 */ /* 0x000fca0000000000 */
[----:B------:R-:W-:Y:S01]  /*0750*/  ISETP.NE.AND P2, PT, R12, RZ, PT ;  /* 0x000000ff0c00720c */ /* 0x000fe20003f45270 */
[----:B---3--:R2:W-:Y:S04]  /*0760*/  @P1 STG.E desc[UR6][R6.64+0x28], R23 ;  /* 0x0000281706001986 */ /* 0x0085e8000c101906 */
[----:B0-----:R-:W3:Y:S01]  /*0770*/  @P1 LDG.E R15, desc[UR6][R8.64+0x2c] ;  /* 0x00002c06080f1981 */ /* 0x001ee2000c1e1900 */
[----:B------:R-:W-:-:S03]  /*0780*/  VIADD R13, R13, 0x8 ;  /* 0x000000080d0d7836 */ /* 0x000fc60000000000 */
[----:B---3--:R2:W-:Y:S01]  /*0790*/  @P1 STG.E desc[UR6][R6.64+0x2c], R15 ;  /* 0x00002c0f06001986 */ /* 0x0085e2000c101906 */
[----:B------:R-:W-:-:S05]  /*07a0*/  IADD3 R14, P1, PT, R6, 0x60, RZ ;  /* 0x00000060060e7810 */ /* 0x000fca0007f3e0ff */
[----:B-1----:R-:W-:Y:S01]  /*07b0*/  IMAD.X R17, RZ, RZ, R7, P1 ;  /* 0x000000ffff117224 */ /* 0x002fe200008e0607 */
[----:B------:R-:W-:Y:S07]  /*07c0*/  @P2 BRA `(.L_x_63) ;  /* 0xfffffff800cc2947 */ /* 0x000fee000383ffff */
[----:B------:R-:W-:Y:S05]  /*07d0*/  BSYNC.RECONVERGENT B0 ;  /* 0x0000000000007941 */ /* 0x000fea0003800200 */
.L_x_62:
[----:B------:R-:W-:Y:S05]  /*07e0*/  @!P0 EXIT ;  /* 0x000000000000894d */ /* 0x000fea0003800000 */
[----:B------:R-:W3:Y:S01]  /*07f0*/  LDC R4, c[0x0][0x3a0] ;  /* 0x0000e800ff047b82 */ /* 0x000ee20000000800 */
[----:B------:R-:W-:Y:S02]  /*0800*/  ISETP.GE.U32.AND P0, PT, R16, 0x4, PT ;  /* 0x000000041000780c */ /* 0x000fe40003f06070 */
[----:B---3--:R-:W-:-:S11]  /*0810*/  LOP3.LUT R14, R4, 0x3, RZ, 0xc0, !PT ;  /* 0x00000003040e7812 */ /* 0x008fd600078ec0ff */
[----:B------:R-:W-:Y:S05]  /*0820*/  @!P0 BRA `(.L_x_64) ;  /* 0x0000000000c08947 */ /* 0x000fea0003800000 */
[----:B------:R-:W2:Y:S01]  /*0830*/  LDCU.64 UR8, c[0x0][0x398] ;  /* 0x00007300ff0877ac */ /* 0x000ea20008000a00 */
[----:B01----:R-:W-:Y:S01]  /*0840*/  IMAD.IADD R5, R0, 0x1, R3 ;  /* 0x0000000100057824 */ /* 0x003fe200078e0203 */
[----:B------:R-:W0:Y:S04]  /*0850*/  LDC.64 R8, c[0x0][0x380] ;  /* 0x0000e000ff087b82 */ /* 0x000e280000000a00 */
[----:B--2---:R-:W-:-:S04]  /*0860*/  IADD3 R6, P0, PT, R5, UR8, RZ ;  /* 0x0000000805067c10 */ /* 0x004fc8000ff1e0ff */
[----:B------:R-:W-:-:S05]  /*0870*/  LEA.HI.X.SX32 R7, R5, UR9, 0x1, P0 ;  /* 0x0000000905077c11 */ /* 0x000fca00080f0eff */
[----:B------:R-:W2:Y:S01]  /*0880*/  LDG.E.U8 R10, desc[UR6][R6.64] ;  /* 0x00000006060a7981 */ /* 0x000ea2000c1e1100 */
[----:B0-----:R-:W-:Y:S01]  /*0890*/  IMAD.WIDE R8, R5, 0xc, R8 ;  /* 0x0000000c05087825 */ /* 0x001fe200078e0208 */
[----:B------:R-:W-:Y:S02]  /*08a0*/  IADD3 R13, P1, PT, R3, R2, RZ ;  /* 0x00000002030d7210 */ /* 0x000fe40007f3e0ff */
[----:B--2---:R-:W-:Y:S02]  /*08b0*/  ISETP.NE.AND P0, PT, R10, RZ, PT ;  /* 0x000000ff0a00720c */ /* 0x004fe40003f05270 */
[----:B------:R-:W0:Y:S11]  /*08c0*/  LDC.64 R10, c[0x0][0x388] ;  /* 0x0000e200ff0a7b82 */ /* 0x000e360000000a00 */
[----:B------:R-:W2:Y:S01]  /*08d0*/  @P0 LDG.E R5, desc[UR6][R8.64] ;  /* 0x0000000608050981 */ /* 0x000ea2000c1e1900 */
[----:B------:R-:W-:Y:S01]  /*08e0*/  LEA.HI.X.SX32 R12, R2, RZ, 0x1, P1 ;  /* 0x000000ff020c7211 */ /* 0x000fe200008f0eff */
[----:B0-----:R-:W-:-:S04]  /*08f0*/  IMAD.WIDE.U32 R10, R13, 0xc, R10 ;  /* 0x0000000c0d0a7825 */ /* 0x001fc800078e000a */
[----:B------:R-:W-:-:S04]  /*0900*/  IMAD R13, R12, 0xc, RZ ;  /* 0x0000000c0c0d7824 */ /* 0x000fc800078e02ff */
[----:B------:R-:W-:-:S05]  /*0910*/  IMAD.IADD R11, R11, 0x1, R13 ;  /* 0x000000010b0b7824 */ /* 0x000fca00078e020d */
        /* <DEDUP_REMOVED lines=10> */
[----:B----4-:R4:W-:Y:S04]  /*09c0*/  @P0 STG.E desc[UR6][R10.64+0x4], R19 ;  /* 0x000004130a000986 */ /* 0x0109e8000c101906 */
[----:B0-----:R-:W5:Y:S04]  /*09d0*/  @P0 LDG.E R5, desc[UR6][R8.64+0x14] ;  /* 0x0000140608050981 */ /* 0x001f68000c1e1900 */
[----:B-----5:R4:W-:Y:S04]  /*09e0*/  @P0 STG.E desc[UR6][R10.64+0x8], R5 ;  /* 0x000008050a000986 */ /* 0x0209e8000c101906 */
[----:B------:R-:W5:Y:S02]  /*09f0*/  LDG.E.U8 R12, desc[UR6][R6.64+0x2] ;  /* 0x00000206060c7981 */ /* 0x000f64000c1e1100 */
[----:B-----5:R-:W-:-:S13]  /*0a00*/  ISETP.NE.AND P0, PT, R12, RZ, PT ;  /* 0x000000ff0c00720c */ /* 0x020fda0003f05270 */
[----:B-1----:R-:W5:Y:S04]  /*0a10*/  @P0 LDG.E R13, desc[UR6][R8.64+0x18] ;  /* 0x00001806080d0981 */ /* 0x002f68000c1e1900 */
[----:B-----5:R4:W-:Y:S04]  /*0a20*/  @P0 STG.E desc[UR6][R10.64+0xc], R13 ;  /* 0x00000c0d0a000986 */ /* 0x0209e8000c101906 */
[----:B--2---:R-:W2:Y:S04]  /*0a30*/  @P0 LDG.E R15, desc[UR6][R8.64+0x1c] ;  /* 0x00001c06080f0981 */ /* 0x004ea8000c1e1900 */
[----:B--2---:R4:W-:Y:S04]  /*0a40*/  @P0 STG.E desc[UR6][R10.64+0x10], R15 ;  /* 0x0000100f0a000986 */ /* 0x0049e8000c101906 */
[----:B---3--:R-:W2:Y:S04]  /*0a50*/  @P0 LDG.E R17, desc[UR6][R8.64+0x20] ;  /* 0x0000200608110981 */ /* 0x008ea8000c1e1900 */
[----:B--2---:R4:W-:Y:S04]  /*0a60*/  @P0 STG.E desc[UR6][R10.64+0x14], R17 ;  /* 0x000014110a000986 */ /* 0x0049e8000c101906 */
[----:B------:R-:W2:Y:S01]  /*0a70*/  LDG.E.U8 R12, desc[UR6][R6.64+0x3] ;  /* 0x00000306060c7981 */ /* 0x000ea2000c1e1100 */
[----:B------:R-:W-:Y:S01]  /*0a80*/  BSSY.RECONVERGENT B0, `(.L_x_65) ;  /* 0x0000009000007945 */ /* 0x000fe20003800200 */
[----:B--2---:R-:W-:-:S13]  /*0a90*/  ISETP.NE.AND P0, PT, R12, RZ, PT ;  /* 0x000000ff0c00720c */ /* 0x004fda0003f05270 */
[----:B----4-:R-:W-:Y:S05]  /*0aa0*/  @!P0 BRA `(.L_x_66) ;  /* 0x0000000000188947 */ /* 0x010fea0003800000 */
[----:B------:R-:W2:Y:S04]  /*0ab0*/  LDG.E R5, desc[UR6][R8.64+0x24] ;  /* 0x0000240608057981 */ /* 0x000ea8000c1e1900 */
[----:B--2---:R0:W-:Y:S04]  /*0ac0*/  STG.E desc[UR6][R10.64+0x18], R5 ;  /* 0x000018050a007986 */ /* 0x0041e8000c101906 */
[----:B------:R-:W2:Y:S04]  /*0ad0*/  LDG.E R7, desc[UR6][R8.64+0x28] ;  /* 0x0000280608077981 */ /* 0x000ea8000c1e1900 */
[----:B--2---:R0:W-:Y:S04]  /*0ae0*/  STG.E desc[UR6][R10.64+0x1c], R7 ;  /* 0x00001c070a007986 */ /* 0x0041e8000c101906 */
[----:B------:R-:W2:Y:S04]  /*0af0*/  LDG.E R13, desc[UR6][R8.64+0x2c] ;  /* 0x00002c06080d7981 */ /* 0x000ea8000c1e1900 */
[----:B--2---:R0:W-:Y:S02]  /*0b00*/  STG.E desc[UR6][R10.64+0x20], R13 ;  /* 0x0000200d0a007986 */ /* 0x0041e4000c101906 */
.L_x_66:
[----:B------:R-:W-:Y:S05]  /*0b10*/  BSYNC.RECONVERGENT B0 ;  /* 0x0000000000007941 */ /* 0x000fea0003800200 */
.L_x_65:
[----:B------:R-:W-:-:S07]  /*0b20*/  VIADD R3, R3, 0x4 ;  /* 0x0000000403037836 */ /* 0x000fce0000000000 */
.L_x_64:
[----:B------:R-:W-:-:S13]  /*0b30*/  ISETP.NE.AND P0, PT, R14, RZ, PT ;  /* 0x000000ff0e00720c */ /* 0x000fda0003f05270 */
[----:B------:R-:W-:Y:S05]  /*0b40*/  @!P0 EXIT ;  /* 0x000000000000894d */ /* 0x000fea0003800000 */
[----:B------:R-:W-:-:S13]  /*0b50*/  ISETP.NE.AND P0, PT, R14, 0x1, PT ;  /* 0x000000010e00780c */ /* 0x000fda0003f05270 */
[----:B------:R-:W-:Y:S05]  /*0b60*/  @!P0 BRA `(.L_x_67) ;  /* 0x0000000000808947 */ /* 0x000fea0003800000 */
[----:B------:R-:W3:Y:S01]  /*0b70*/  LDCU.64 UR8, c[0x0][0x398] ;  /* 0x00007300ff0877ac */ /* 0x000ee20008000a00 */
[----:B01----:R-:W-:Y:S01]  /*0b80*/  IMAD.IADD R5, R0, 0x1, R3 ;  /* 0x0000000100057824 */ /* 0x003fe200078e0203 */
[----:B--2---:R-:W0:Y:S04]  /*0b90*/  LDC.64 R6, c[0x0][0x380] ;  /* 0x0000e000ff067b82 */ /* 0x004e280000000a00 */
[----:B---3--:R-:W-:-:S04]  /*0ba0*/  IADD3 R8, P0, PT, R5, UR8, RZ ;  /* 0x0000000805087c10 */ /* 0x008fc8000ff1e0ff */
        /* <DEDUP_REMOVED lines=16> */
[----:B------:R-:W2:Y:S01]  /*0cb0*/  LDG.E.U8 R8, desc[UR6][R8.64+0x1] ;  /* 0x0000010608087981 */ /* 0x000ea2000c1e1100 */
[----:B------:R-:W-:Y:S01]  /*0cc0*/  BSSY.RECONVERGENT B0, `(.L_x_68) ;  /* 0x0000009000007945 */ /* 0x000fe20003800200 */
[----:B--2---:R-:W-:-:S13]  /*0cd0*/  ISETP.NE.AND P0, PT, R8, RZ, PT ;  /* 0x000000ff0800720c */ /* 0x004fda0003f05270 */
[----:B0-----:R-:W-:Y:S05]  /*0ce0*/  @!P0 BRA `(.L_x_69) ;  /* 0x0000000000188947 */ /* 0x001fea0003800000 */
[----:B------:R-:W2:Y:S04]  /*0cf0*/  LDG.E R5, desc[UR6][R6.64+0xc] ;  /* 0x00000c0606057981 */ /* 0x000ea8000c1e1900 */
[----:B--2---:R0:W-:Y:S04]  /*0d00*/  STG.E desc[UR6][R10.64], R5 ;  /* 0x000000050a007986 */ /* 0x0041e8000c101906 */
[----:B------:R-:W2:Y:S04]  /*0d10*/  LDG.E R9, desc[UR6][R6.64+0x10] ;  /* 0x0000100606097981 */ /* 0x000ea8000c1e1900 */
[----:B--2---:R0:W-:Y:S04]  /*0d20*/  STG.E desc[UR6][R10.64+0x4], R9 ;  /* 0x000004090a007986 */ /* 0x0041e8000c101906 */
[----:B------:R-:W2:Y:S04]  /*0d30*/  LDG.E R13, desc[UR6][R6.64+0x14] ;  /* 0x00001406060d7981 */ /* 0x000ea8000c1e1900 */
[----:B--2---:R0:W-:Y:S02]  /*0d40*/  STG.E desc[UR6][R10.64+0x8], R13 ;  /* 0x0000080d0a007986 */ /* 0x0041e4000c101906 */
.L_x_69:
[----:B------:R-:W-:Y:S05]  /*0d50*/  BSYNC.RECONVERGENT B0 ;  /* 0x0000000000007941 */ /* 0x000fea0003800200 */
.L_x_68:
[----:B------:R-:W-:-:S07]  /*0d60*/  VIADD R3, R3, 0x2 ;  /* 0x0000000203037836 */ /* 0x000fce0000000000 */
.L_x_67:
[----:B------:R-:W-:-:S04]  /*0d70*/  LOP3.LUT R4, R4, 0x1, RZ, 0xc0, !PT ;  /* 0x0000000104047812 */ /* 0x000fc800078ec0ff */
[----:B------:R-:W-:-:S13]  /*0d80*/  ISETP.NE.U32.AND P0, PT, R4, 0x1, PT ;  /* 0x000000010400780c */ /* 0x000fda0003f05070 */
[----:B------:R-:W-:Y:S05]  /*0d90*/  @P0 EXIT ;  /* 0x000000000000094d */ /* 0x000fea0003800000 */
[----:B------:R-:W3:Y:S01]  /*0da0*/  LDCU.64 UR8, c[0x0][0x398] ;  /* 0x00007300ff0877ac */ /* 0x000ee20008000a00 */
[----:B0-2---:R-:W-:-:S05]  /*0db0*/  IMAD.IADD R7, R0, 0x1, R3 ;  /* 0x0000000100077824 */ /* 0x005fca00078e0203 */
[----:B---3--:R-:W-:-:S04]  /*0dc0*/  IADD3 R4, P0, PT, R7, UR8, RZ ;  /* 0x0000000807047c10 */ /* 0x008fc8000ff1e0ff */
[----:B-1----:R-:W-:-:S05]  /*0dd0*/  LEA.HI.X.SX32 R5, R7, UR9, 0x1, P0 ;  /* 0x0000000907057c11 */ /* 0x002fca00080f0eff */
[----:B------:R-:W2:Y:S02]  /*0de0*/  LDG.E.U8 R4, desc[UR6][R4.64] ;  /* 0x0000000604047981 */ /* 0x000ea4000c1e1100 */
[----:B--2---:R-:W-:-:S13]  /*0df0*/  ISETP.NE.AND P0, PT, R4, RZ, PT ;  /* 0x000000ff0400720c */ /* 0x004fda0003f05270 */
[----:B------:R-:W-:Y:S05]  /*0e00*/  @!P0 EXIT ;  /* 0x000000000000894d */ /* 0x000fea0003800000 */
[----:B------:R-:W0:Y:S02]  /*0e10*/  LDC.64 R4, c[0x0][0x380] ;  /* 0x0000e000ff047b82 */ /* 0x000e240000000a00 */
[----:B0-----:R-:W-:-:S06]  /*0e20*/  IMAD.WIDE R4, R7, 0xc, R4 ;  /* 0x0000000c07047825 */ /* 0x001fcc00078e0204 */
[----:B------:R-:W0:Y:S01]  /*0e30*/  LDC.64 R6, c[0x0][0x388] ;  /* 0x0000e200ff067b82 */ /* 0x000e220000000a00 */
[----:B------:R-:W2:Y:S01]  /*0e40*/  LDG.E R9, desc[UR6][R4.64] ;  /* 0x0000000604097981 */ /* 0x000ea2000c1e1900 */
[----:B------:R-:W-:-:S04]  /*0e50*/  IADD3 R3, P0, PT, R3, R2, RZ ;  /* 0x0000000203037210 */ /* 0x000fc80007f1e0ff */
[----:B------:R-:W-:Y:S01]  /*0e60*/  LEA.HI.X.SX32 R0, R2, RZ, 0x1, P0 ;  /* 0x000000ff02007211 */ /* 0x000fe200000f0eff */
[----:B0-----:R-:W-:-:S04]  /*0e70*/  IMAD.WIDE.U32 R2, R3, 0xc, R6 ;  /* 0x0000000c03027825 */ /* 0x001fc800078e0006 */
[----:B------:R-:W-:-:S04]  /*0e80*/  IMAD R7, R0, 0xc, RZ ;  /* 0x0000000c00077824 */ /* 0x000fc800078e02ff */
[----:B------:R-:W-:-:S05]  /*0e90*/  IMAD.IADD R3, R3, 0x1, R7 ;  /* 0x0000000103037824 */ /* 0x000fca00078e0207 */
[----:B--2---:R-:W-:Y:S04]  /*0ea0*/  STG.E desc[UR6][R2.64+-0xc], R9 ;  /* 0xfffff40902007986 */ /* 0x004fe8000c101906 */
[----:B------:R-:W2:Y:S04]  /*0eb0*/  LDG.E R7, desc[UR6][R4.64+0x4] ;  /* 0x0000040604077981 */ /* 0x000ea8000c1e1900 */
[----:B--2---:R-:W-:Y:S04]  /*0ec0*/  STG.E desc[UR6][R2.64+-0x8], R7 ;  /* 0xfffff80702007986 */ /* 0x004fe8000c101906 */
[----:B------:R-:W2:Y:S04]  /*0ed0*/  LDG.E R11, desc[UR6][R4.64+0x8] ;  /* 0x00000806040b7981 */ /* 0x000ea8000c1e1900 */
[----:B--2---:R-:W-:Y:S01]  /*0ee0*/  STG.E desc[UR6][R2.64+-0x4], R11 ;  /* 0xfffffc0b02007986 */ /* 0x004fe2000c101906 */
[----:B------:R-:W-:Y:S05]  /*0ef0*/  EXIT ;  /* 0x000000000000794d */ /* 0x000fea0003800000 */
.L_x_70:
        /* <DEDUP_REMOVED lines=16> */
.L_x_86:


//--------------------- .text._Z21create_voxels_compactP5voxelPiPbffffffff --------------------------
	.section	.text._Z21create_voxels_compactP5voxelPiPbffffffff,"ax",@progbits
	.align	128
        .global         _Z21create_voxels_compactP5voxelPiPbffffffff
        .type           _Z21create_voxels_compactP5voxelPiPbffffffff,@function
        .size           _Z21create_voxels_compactP5voxelPiPbffffffff,(.L_x_81 - _Z21create_voxels_compactP5voxelPiPbffffffff)
        .other          _Z21create_voxels_compactP5voxelPiPbffffffff,@"STO_CUDA_ENTRY STV_DEFAULT"
_Z21create_voxels_compactP5voxelPiPbffffffff:
.text._Z21create_voxels_compactP5voxelPiPbffffffff:
[----:B------:R-:W-:Y:S01]  /*0000*/  LDC R1, c[0x0][0x37c] ;  /* 0x0000df00ff017b82 */ /* 0x000fe20000000800 */
[----:B------:R-:W0:Y:S07]  /*0010*/  S2R R4, SR_TID.X ;  /* 0x0000000000047919 */ /* 0x000e2e0000002100 */
[----:B------:R-:W1:Y:S01]  /*0020*/  S2UR UR6, SR_CTAID.X ;  /* 0x00000000000679c3 */ /* 0x000e620000002500 */
[----:B------:R-:W2:Y:S01]  /*0030*/  LDCU.64 UR4, c[0x0][0x3a8] ;  /* 0x00007500ff0477ac */ /* 0x000ea20008000a00 */
[----:B------:R-:W-:Y:S06]  /*0040*/  BSSY.RECONVERGENT B0, `(.L_x_71) ;  /* 0x0000019000007945 */ /* 0x000fec0003800200 */
[----:B------:R-:W2:Y:S08]  /*0050*/  LDC R5, c[0x0][0x3a0] ;  /* 0x0000e800ff057b82 */ /* 0x000eb00000000800 */
[----:B------:R-:W3:Y:S01]  /*0060*/  LDC R0, c[0x0][0x398] ;  /* 0x0000e600ff007b82 */ /* 0x000ee20000000800 */
[----:B-1----:R-:W-:-:S02]  /*0070*/  I2FP.F32.U32 R3, UR6 ;  /* 0x0000000600037c45 */ /* 0x002fc40008201000 */
[----:B0-----:R-:W-:-:S05]  /*0080*/  I2FP.F32.U32 R2, R4 ;  /* 0x0000000400027245 */ /* 0x001fca0000201000 */
[----:B--2---:R-:W-:Y:S02]  /*0090*/  FFMA R2, R2, UR5, R5 ;  /* 0x0000000502027c23 */ /* 0x004fe40008000005 */
[----:B------:R-:W0:Y:S01]  /*00a0*/  LDC R5, c[0x0][0x360] ;  /* 0x0000d800ff057b82 */ /* 0x000e220000000800 */
[----:B---3--:R-:W-:Y:S01]  /*00b0*/  FFMA R3, R3, UR4, R0 ;  /* 0x0000000403037c23 */ /* 0x008fe20008000000 */
[----:B------:R-:W-:Y:S01]  /*00c0*/  FMUL R0, R2, R2 ;  /* 0x0000000202007220 */ /* 0x000fe20000400000 */
[----:B------:R-:W1:Y:S03]  /*00d0*/  LDCU.64 UR4, c[0x0][0x358] ;  /* 0x00006b00ff0477ac */ /* 0x000e660008000a00 */
[----:B------:R-:W-:-:S04]  /*00e0*/  FFMA R0, R3, R3, R0 ;  /* 0x0000000303007223 */ /* 0x000fc80000000000 */
[----:B------:R2:W3:Y:S01]  /*00f0*/  MUFU.RSQ R7, R0 ;  /* 0x0000000000077308 */ /* 0x0004e20000001400 */
[----:B------:R-:W-:-:S04]  /*0100*/  IADD3 R6, PT, PT, R0, -0xd000000, RZ ;  /* 0xf300000000067810 */ /* 0x000fc80007ffe0ff */
[----:B------:R-:W-:Y:S01]  /*0110*/  ISETP.GT.U32.AND P0, PT, R6, 0x727fffff, PT ;  /* 0x727fffff0600780c */ /* 0x000fe20003f04070 */
[----:B0-----:R-:W-:-:S12]  /*0120*/  IMAD R5, R5, UR6, RZ ;  /* 0x0000000605057c24 */ /* 0x001fd8000f8e02ff */
[----:B-123--:R-:W-:Y:S05]  /*0130*/  @!P0 BRA `(.L_x_72) ;  /* 0x0000000000148947 */ /* 0x00efea0003800000 */
[----:B------:R-:W-:Y:S01]  /*0140*/  BSSY.RECONVERGENT B1, `(.L_x_73) ;  /* 0x0000003000017945 */ /* 0x000fe20003800200 */
[----:B------:R-:W-:-:S07]  /*0150*/  MOV R11, 0x170 ;  /* 0x00000170000b7802 */ /* 0x000fce0000000f00 */
[----:B------:R-:W-:Y:S05]  /*0160*/  CALL.REL.NOINC `($__internal_2_$__cuda_sm20_sqrt_rn_f32_slowpath) ;  /* 0x0000000000c07944 */ /* 0x000fea0003c00000 */
[----:B------:R-:W-:Y:S05]  /*0170*/  BSYNC.RECONVERGENT B1 ;  /* 0x0000000000017941 */ /* 0x000fea0003800200 */
.L_x_73:
[----:B------:R-:W-:Y:S05]  /*0180*/  BRA `(.L_x_74) ;  /* 0x0000000000107947 */ /* 0x000fea0003800000 */
.L_x_72:
[----:B------:R-:W-:Y:S01]  /*0190*/  FMUL.FTZ R9, R0, R7 ;  /* 0x0000000700097220 */ /* 0x000fe20000410000 */
[----:B------:R-:W-:-:S03]  /*01a0*/  FMUL.FTZ R7, R7, 0.5 ;  /* 0x3f00000007077820 */ /* 0x000fc60000410000 */
[----:B------:R-:W-:-:S04]  /*01b0*/  FFMA R0, -R9, R9, R0 ;  /* 0x0000000909007223 */ /* 0x000fc80000000100 */
[----:B------:R-:W-:-:S07]  /*01c0*/  FFMA R0, R0, R7, R9 ;  /* 0x0000000700007223 */ /* 0x000fce0000000009 */
.L_x_74:
[----:B------:R-:W-:Y:S05]  /*01d0*/  BSYNC.RECONVERGENT B0 ;  /* 0x0000000000007941 */ /* 0x000fea0003800200 */
.L_x_71:
[----:B------:R-:W0:Y:S01]  /*01e0*/  LDCU.64 UR8, c[0x0][0x390] ;  /* 0x00007200ff0877ac */ /* 0x000e220008000a00 */
[----:B------:R-:W1:Y:S01]  /*01f0*/  LDC.64 R6, c[0x0][0x388] ;  /* 0x0000e200ff067b82 */ /* 0x000e620000000a00 */
[----:B------:R-:W-:Y:S01]  /*0200*/  IMAD.IADD R15, R5, 0x1, R4 ;  /* 0x00000001050f7824 */ /* 0x000fe200078e0204 */
[----:B------:R-:W2:Y:S04]  /*0210*/  LDCU UR6, c[0x0][0x3b0] ;  /* 0x00007600ff0677ac */ /* 0x000ea80008000800 */
[----:B0-----:R-:W-:-:S04]  /*0220*/  IADD3 R10, P2, PT, R15, UR8, RZ ;  /* 0x000000080f0a7c10 */ /* 0x001fc8000ff5e0ff */
[C---:B------:R-:W-:Y:S02]  /*0230*/  LEA.HI.X.SX32 R11, R15.reuse, UR9, 0x1, P2 ;  /* 0x000000090f0b7c11 */ /* 0x040fe400090f0eff */
[----:B------:R-:W-:Y:S01]  /*0240*/  ISETP.NE.AND P2, PT, R4, RZ, PT ;  /* 0x000000ff0400720c */ /* 0x000fe20003f45270 */
[----:B-1----:R-:W-:Y:S01]  /*0250*/  IMAD.WIDE R8, R15, 0x4, R6 ;  /* 0x000000040f087825 */ /* 0x002fe200078e0206 */
[C---:B--2---:R-:W-:Y:S02]  /*0260*/  FSETP.GEU.AND P1, PT, R0.reuse, UR6, PT ;  /* 0x0000000600007c0b */ /* 0x044fe4000bf2e000 */
[----:B------:R-:W-:Y:S02]  /*0270*/  FSETP.GEU.AND P0, PT, R0, UR6, PT ;  /* 0x0000000600007c0b */ /* 0x000fe4000bf0e000 */
[----:B------:R-:W-:-:S05]  /*0280*/  SEL R13, RZ, 0x1, P1 ;  /* 0x00000001ff0d7807 */ /* 0x000fca0000800000 */
[----:B------:R0:W-:Y:S04]  /*0290*/  STG.E desc[UR4][R8.64], R13 ;  /* 0x0000000d08007986 */ /* 0x0001e8000c101904 */
[----:B------:R0:W-:Y:S01]  /*02a0*/  STG.E.U8 desc[UR4][R10.64], R13 ;  /* 0x0000000d0a007986 */ /* 0x0001e2000c101104 */
[----:B------:R-:W-:Y:S06]  /*02b0*/  BAR.SYNC.DEFER_BLOCKING 0x0 ;  /* 0x0000000000007b1d */ /* 0x000fec0000010000 */
[----:B------:R-:W-:Y:S05]  /*02c0*/  @!P2 BRA `(.L_x_75) ;  /* 0x000000000030a947 */ /* 0x000fea0003800000 */
[----:B0-----:R0:W5:Y:S01]  /*02d0*/  LDG.E R13, desc[UR4][R8.64] ;  /* 0x00000004080d7981 */ /* 0x001162000c1e1900 */
[----:B------:R-:W-:-:S07]  /*02e0*/  HFMA2 R0, -RZ, RZ, 0, 5.9604644775390625e-08 ;  /* 0x00000001ff007431 */ /* 0x000fce00000001ff */
.L_x_76:
[----:B------:R-:W-:-:S04]  /*02f0*/  IMAD.IADD R11, R15, 0x1, -R0 ;  /* 0x000000010f0b7824 */ /* 0x000fc800078e0a00 */
[----:B------:R-:W-:-:S06]  /*0300*/  IMAD.WIDE R10, R11, 0x4, R6 ;  /* 0x000000040b0a7825 */ /* 0x000fcc00078e0206 */
[----:B------:R-:W2:Y:S01]  /*0310*/  LDG.E R10, desc[UR4][R10.64] ;  /* 0x000000040a0a7981 */ /* 0x000ea2000c1e1900 */
[----:B------:R-:W-:Y:S05]  /*0320*/  WARPSYNC.ALL ;  /* 0x0000000000007948 */ /* 0x000fea0003800000 */
[----:B------:R-:W-:Y:S01]  /*0330*/  IMAD.SHL.U32 R0, R0, 0x2, RZ ;  /* 0x0000000200007824 */ /* 0x000fe200078e00ff */
[----:B------:R-:W-:Y:S04]  /*0340*/  BAR.SYNC.DEFER_BLOCKING 0x0 ;  /* 0x0000000000007b1d */ /* 0x000fe80000010000 */
[----:B------:R-:W-:-:S02]  /*0350*/  ISETP.GT.U32.AND P1, PT, R0, R4, PT ;  /* 0x000000040000720c */ /* 0x000fc40003f24070 */
[----:B-12--5:R-:W-:-:S05]  /*0360*/  IADD3 R13, PT, PT, R10, R13, RZ ;  /* 0x0000000d0a0d7210 */ /* 0x026fca0007ffe0ff */
[----:B------:R1:W-:Y:S06]  /*0370*/  STG.E desc[UR4][R8.64], R13 ;  /* 0x0000000d08007986 */ /* 0x0003ec000c101904 */
[----:B------:R-:W-:Y:S05]  /*0380*/  @!P1 BRA `(.L_x_76) ;  /* 0xfffffffc00d89947 */ /* 0x000fea000383ffff */
.L_x_75:
[----:B------:R-:W-:Y:S05]  /*0390*/  @P0 EXIT ;  /* 0x000000000000094d */ /* 0x000fea0003800000 */
[----:B01----:R-:W2:Y:S01]  /*03a0*/  LDG.E R8, desc[UR4][R8.64] ;  /* 0x0000000408087981 */ /* 0x003ea2000c1e1900 */
[----:B------:R-:W0:Y:S08]  /*03b0*/  LDC.64 R6, c[0x0][0x380] ;  /* 0x0000e000ff067b82 */ /* 0x000e300000000a00 */
[----:B------:R-:W1:Y:S01]  /*03c0*/  LDC R13, c[0x0][0x3b4] ;  /* 0x0000ed00ff0d7b82 */ /* 0x000e620000000800 */
[----:B--2---:R-:W-:-:S02]  /*03d0*/  SHF.R.S32.HI R0, RZ, 0x1f, R8 ;  /* 0x0000001fff007819 */ /* 0x004fc40000011408 */
[----:B------:R-:W-:-:S04]  /*03e0*/  IADD3 R11, P0, PT, R5, R8, RZ ;  /* 0x00000008050b7210 */ /* 0x000fc80007f1e0ff */
[----:B------:R-:W-:Y:S01]  /*03f0*/  LEA.HI.X.SX32 R0, R5, R0, 0x1, P0 ;  /* 0x0000000005007211 */ /* 0x000fe200000f0eff */
[----:B0-----:R-:W-:-:S04]  /*0400*/  IMAD.WIDE.U32 R4, R11, 0xc, R6 ;  /* 0x0000000c0b047825 */ /* 0x001fc800078e0006 */
[----:B------:R-:W-:-:S05]  /*0410*/  IMAD R7, R0, 0xc, RZ ;  /* 0x0000000c00077824 */ /* 0x000fca00078e02ff */
[----:B------:R-:W-:-:S05]  /*0420*/  IADD3 R5, PT, PT, R5, R7, RZ ;  /* 0x0000000705057210 */ /* 0x000fca0007ffe0ff */
[----:B------:R-:W-:Y:S04]  /*0430*/  STG.E desc[UR4][R4.64+-0xc], R3 ;  /* 0xfffff40304007986 */ /* 0x000fe8000c101904 */
[----:B------:R-:W-:Y:S04]  /*0440*/  STG.E desc[UR4][R4.64+-0x8], R2 ;  /* 0xfffff80204007986 */ /* 0x000fe8000c101904 */
[----:B-1----:R-:W-:Y:S01]  /*0450*/  STG.E desc[UR4][R4.64+-0x4], R13 ;  /* 0xfffffc0d04007986 */ /* 0x002fe2000c101904 */
[----:B------:R-:W-:Y:S05]  /*0460*/  EXIT ;  /* 0x000000000000794d */ /* 0x000fea0003800000 */
        .weak           $__internal_2_$__cuda_sm20_sqrt_rn_f32_slowpath
        .type           $__internal_2_$__cuda_sm20_sqrt_rn_f32_slowpath,@function
        .size           $__internal_2_$__cuda_sm20_sqrt_rn_f32_slowpath,(.L_x_81 - $__internal_2_$__cuda_sm20_sqrt_rn_f32_slowpath)
$__internal_2_$__cuda_sm20_sqrt_rn_f32_slowpath:
[----:B------:R-:W-:-:S13]  /*0470*/  LOP3.LUT P0, RZ, R0, 0x7fffffff, RZ, 0xc0, !PT ;  /* 0x7fffffff00ff7812 */ /* 0x000fda000780c0ff */
[----:B------:R-:W-:Y:S01]  /*0480*/  @!P0 IMAD.MOV.U32 R6, RZ, RZ, R0 ;  /* 0x000000ffff068224 */ /* 0x000fe200078e0000 */
[----:B------:R-:W-:Y:S06]  /*0490*/  @!P0 BRA `(.L_x_77) ;  /* 0x0000000000408947 */ /* 0x000fec0003800000 */
[----:B------:R-:W-:-:S13]  /*04a0*/  FSETP.GEU.FTZ.AND P0, PT, R0, RZ, PT ;  /* 0x000000ff0000720b */ /* 0x000fda0003f1e000 */
[----:B------:R-:W-:Y:S01]  /*04b0*/  @!P0 MOV R6, 0x7fffffff ;  /* 0x7fffffff00068802 */ /* 0x000fe20000000f00 */
[----:B------:R-:W-:Y:S06]  /*04c0*/  @!P0 BRA `(.L_x_77) ;  /* 0x0000000000348947 */ /* 0x000fec0003800000 */
[----:B------:R-:W-:-:S13]  /*04d0*/  FSETP.GTU.FTZ.AND P0, PT, |R0|, +INF , PT ;  /* 0x7f8000000000780b */ /* 0x000fda0003f1c200 */
[----:B------:R-:W-:Y:S01]  /*04e0*/  @P0 FADD.FTZ R6, R0, 1 ;  /* 0x3f80000000060421 */ /* 0x000fe20000010000 */
[----:B------:R-:W-:Y:S06]  /*04f0*/  @P0 BRA `(.L_x_77) ;  /* 0x0000000000280947 */ /* 0x000fec0003800000 */
[----:B------:R-:W-:-:S13]  /*0500*/  FSETP.NEU.FTZ.AND P0, PT, |R0|, +INF , PT ;  /* 0x7f8000000000780b */ /* 0x000fda0003f1d200 */
[----:B------:R-:W-:-:S04]  /*0510*/  @P0 FFMA R7, R0, 1.84467440737095516160e+19, RZ ;  /* 0x5f80000000070823 */ /* 0x000fc800000000ff */
[----:B------:R-:W0:Y:S02]  /*0520*/  @P0 MUFU.RSQ R6, R7 ;  /* 0x0000000700060308 */ /* 0x000e240000001400 */
[----:B0-----:R-:W-:Y:S01]  /*0530*/  @P0 FMUL.FTZ R8, R7, R6 ;  /* 0x0000000607080220 */ /* 0x001fe20000410000 */
[----:B------:R-:W-:Y:S01]  /*0540*/  @P0 FMUL.FTZ R10, R6, 0.5 ;  /* 0x3f000000060a0820 */ /* 0x000fe20000410000 */
[----:B------:R-:W-:Y:S02]  /*0550*/  @!P0 MOV R6, R0 ;  /* 0x0000000000068202 */ /* 0x000fe40000000f00 */
[----:B------:R-:W-:-:S04]  /*0560*/  @P0 FADD.FTZ R9, -R8, -RZ ;  /* 0x800000ff08090221 */ /* 0x000fc80000010100 */
[----:B------:R-:W-:-:S04]  /*0570*/  @P0 FFMA R9, R8, R9, R7 ;  /* 0x0000000908090223 */ /* 0x000fc80000000007 */
[----:B------:R-:W-:-:S04]  /*0580*/  @P0 FFMA R9, R9, R10, R8 ;  /* 0x0000000a09090223 */ /* 0x000fc80000000008 */
[----:B------:R-:W-:-:S07]  /*0590*/  @P0 FMUL.FTZ R6, R9, 2.3283064365386962891e-10 ;  /* 0x2f80000009060820 */ /* 0x000fce0000410000 */
.L_x_77:
[----:B------:R-:W-:Y:S02]  /*05a0*/  HFMA2 R7, -RZ, RZ, 0, 0 ;  /* 0x00000000ff077431 */ /* 0x000fe400000001ff */
[----:B------:R-:W-:Y:S01]  /*05b0*/  IMAD.MOV.U32 R0, RZ, RZ, R6 ;  /* 0x000000ffff007224 */ /* 0x000fe200078e0006 */
[----:B------:R-:W-:-:S04]  /*05c0*/  MOV R6, R11 ;  /* 0x0000000b00067202 */ /* 0x000fc80000000f00 */
[----:B------:R-:W-:Y:S05]  /*05d0*/  RET.REL.NODEC R6 `(_Z21create_voxels_compactP5voxelPiPbffffffff) ;  /* 0xfffffff806887950 */ /* 0x000fea0003c3ffff */
.L_x_78:
        /* <DEDUP_REMOVED lines=10> */
.L_x_81:


//--------------------- .nv.shared._Z28compute_active_sensors_blockPbPfPiP6sensorP5voxelS0_S0_iffiffP10correction --------------------------
	.section	.nv.shared._Z28compute_active_sensors_blockPbPfPiP6sensorP5voxelS0_S0_iffiffP10correction,"aw",@nobits
	.sectionflags	@""
	.align	16
	.zero		1024


//--------------------- .nv.shared.reserved.0     --------------------------
	.section	.nv.shared.reserved.0,"aw",@nobits
	.weak		__nv_reservedSMEM_offset_0_alias
	.size		__nv_reservedSMEM_offset_0_alias, 0, 64
	.other		__nv_reservedSMEM_offset_0_alias,@"STO_CUDA_RESERVED_SHARED STV_DEFAULT"
__nv_reservedSMEM_offset_0_alias:
	.zero		0
	.zero		64


//--------------------- .nv.shared._Z22compute_active_sensorsPbPfPiP6sensorP5voxelS0_S0_iffiffP10correction --------------------------
	.section	.nv.shared._Z22compute_active_sensorsPbPfPiP6sensorP5voxelS0_S0_iffiffP10correction,"aw",@nobits
	.sectionflags	@""
	.align	16
	.zero		1024


//--------------------- .nv.shared._Z21create_anode_responseP6sensorPiPf --------------------------
	.section	.nv.shared._Z21create_anode_responseP6sensorPiPf,"aw",@nobits
	.sectionflags	@""
	.align	16
	.zero		1024


//--------------------- .nv.shared._Z16initialize_anodeP6sensorffPfffS1_f --------------------------
	.section	.nv.shared._Z16initialize_anodeP6sensorffPfffS1_f,"aw",@nobits
	.sectionflags	@""
	.align	16
	.zero		1024


//--------------------- .nv.shared._Z14compact_voxelsP5voxelS0_PiPbi --------------------------
	.section	.nv.shared._Z14compact_voxelsP5voxelS0_PiPbi,"aw",@nobits
	.sectionflags	@""
	.align	16
	.zero		1024


//--------------------- .nv.shared._Z21create_voxels_compactP5voxelPiPbffffffff --------------------------
	.section	.nv.shared._Z21create_voxels_compactP5voxelPiPbffffffff,"aw",@nobits
	.sectionflags	@""
	.align	16
	.zero		1024


//--------------------- .nv.constant0._Z28compute_active_sensors_blockPbPfPiP6sensorP5voxelS0_S0_iffiffP10correction --------------------------
	.section	.nv.constant0._Z28compute_active_sensors_blockPbPfPiP6sensorP5voxelS0_S0_iffiffP10correction,"a",@progbits
	.sectionflags	@""
	.align	4
.nv.constant0._Z28compute_active_sensors_blockPbPfPiP6sensorP5voxelS0_S0_iffiffP10correction:
	.zero		984


//--------------------- .nv.constant0._Z22compute_active_sensorsPbPfPiP6sensorP5voxelS0_S0_iffiffP10correction --------------------------
	.section	.nv.constant0._Z22compute_active_sensorsPbPfPiP6sensorP5voxelS0_S0_iffiffP10correction,"a",@progbits
	.sectionflags	@""
	.align	4
.nv.constant0._Z22compute_active_sensorsPbPfPiP6sensorP5voxelS0_S0_iffiffP10correction:
	.zero		984


//--------------------- .nv.constant0._Z21create_anode_responseP6sensorPiPf --------------------------
	.section	.nv.constant0._Z21create_anode_responseP6sensorPiPf,"a",@progbits
	.sectionflags	@""
	.align	4
.nv.constant0._Z21create_anode_responseP6sensorPiPf:
	.zero		920


//--------------------- .nv.constant0._Z16initialize_anodeP6sensorffPfffS1_f --------------------------
	.section	.nv.constant0._Z16initialize_anodeP6sensorffPfffS1_f,"a",@progbits
	.sectionflags	@""
	.align	4
.nv.constant0._Z16initialize_anodeP6sensorffPfffS1_f:
	.zero		940


//--------------------- .nv.constant0._Z14compact_voxelsP5voxelS0_PiPbi --------------------------
	.section	.nv.constant0._Z14compact_voxelsP5voxelS0_PiPbi,"a",@progbits
	.sectionflags	@""
	.align	4
.nv.constant0._Z14compact_voxelsP5voxelS0_PiPbi:
	.zero		932


//--------------------- .nv.constant0._Z21create_voxels_compactP5voxelPiPbffffffff --------------------------
	.section	.nv.constant0._Z21create_voxels_compactP5voxelPiPbffffffff,"a",@progbits
	.sectionflags	@""
	.align	4
.nv.constant0._Z21create_voxels_compactP5voxelPiPbffffffff:
	.zero		952


//--------------------- SYMBOLS --------------------------

	.type		.nv.reservedSmem.offset0,@object
	.size		.nv.reservedSmem.offset0,0x4
	.type		.nv.reservedSmem.cap,@object
	.size		.nv.reservedSmem.cap,0x4
